def gluon_mma(
    a_ptr,
    b_ptr,
    c_ptr,
    M: gl.constexpr,
    N: gl.constexpr,
    K: gl.constexpr,
    BLK_A: gl.constexpr,
    BLK_B: gl.constexpr,
    SHARED_A: gl.constexpr,
    SHARED_B: gl.constexpr,
    ACC_LAYOUT: gl.constexpr,
    TMEM_LAYOUT: gl.constexpr,
    USE_TCGEN05: gl.constexpr,
    IS_ASYNC: gl.constexpr,
):
    offs_m = gl.arange(0, M, layout=gl.SliceLayout(1, BLK_A))
    offs_ka = gl.arange(0, K, layout=gl.SliceLayout(0, BLK_A))
    offs_kb = gl.arange(0, K, layout=gl.SliceLayout(1, BLK_B))
    offs_n = gl.arange(0, N, layout=gl.SliceLayout(0, BLK_B))
    a = gl.load(a_ptr + offs_m[:, None] * K + offs_ka[None, :])
    b = gl.load(b_ptr + offs_kb[:, None] * N + offs_n[None, :])
    a_smem = gl.allocate_shared_memory(a.dtype, [M, K], SHARED_A, a)
    b_smem = gl.allocate_shared_memory(b.dtype, [K, N], SHARED_B, b)

    if USE_TCGEN05:
        fence_async_shared()
        bar = gl.allocate_shared_memory(gl.int64, [1], mbarrier.MBarrierLayout())
        mbarrier.init(bar, count=1)
        acc_tmem = allocate_tensor_memory(gl.float32, [M, N], TMEM_LAYOUT)
        tcgen05_mma(a_smem, b_smem, acc_tmem, use_acc=False)
        tcgen05_commit(bar)
        mbarrier.wait(bar, phase=0)
        mbarrier.invalidate(bar)
        acc = acc_tmem.load(ACC_LAYOUT)
    else:
        acc = gl.zeros([M, N], dtype=gl.float32, layout=ACC_LAYOUT)
        acc = hopper.warpgroup_mma(a_smem, b_smem, acc, is_async=IS_ASYNC)
        if IS_ASYNC:
            acc = hopper.warpgroup_mma_wait(num_outstanding=0, deps=[acc])

    out_layout: gl.constexpr = gl.BlockedLayout(
        [1, 1], [1, 32], [gl.num_warps(), 1], [1, 0]
    )
    acc = gl.convert_layout(acc, out_layout)
    offs_cm = gl.arange(0, M, layout=gl.SliceLayout(1, out_layout))
    offs_cn = gl.arange(0, N, layout=gl.SliceLayout(0, out_layout))
    gl.store(c_ptr + offs_cm[:, None] * N + offs_cn[None, :], acc)

# config = {"BLOCK_K": 16, "BLOCK_M": 128, "BLOCK_N": 64, "arch": "sm_90", "dtype": "bf16", "is_async": 1, "num_warps": 4}
# arch = sm_90


// ===== COMPILED SASS (sm_90a) =====

	.target	sm_90a

	.elftype	@"ET_EXEC"


//--------------------- .note.nv.tkinfo           --------------------------
	.section	.note.nv.tkinfo,"",@"SHT_NOTE"
	.sectionflags	@"SHF_NOTE_NV_TKINFO"
	.tkinfo
        /*0018*/ 	.word	0x00000002
        /*0030*/ 	.string	""
        /*0030*/ 	.string	"ptxas"
        /*0030*/ 	.string	"Cuda compilation tools, release 13.0, V13.0.88"
        /*0030*/ 	.string	"Build cuda_13.0.r13.0/compiler.36424714_0"
        /*0030*/ 	.string	"-v  -suppress-debug-info  -lineinfo  -arch sm_90a "



//--------------------- .note.nv.cuinfo           --------------------------
	.section	.note.nv.cuinfo,"",@"SHT_NOTE"
	.sectionflags	@"SHF_NOTE_NV_CUINFO"
        /*0018*/ 	.short	0x0002
        /*001a*/ 	.short	0x005a
        /*001c*/ 	.short	0x0082
	.zero		2


//--------------------- .nv.info                  --------------------------
	.section	.nv.info,"",@"SHT_CUDA_INFO"
	.align	4


	//----- nvinfo : EIATTR_REGCOUNT
	.align		4
        /*0000*/ 	.byte	0x04, 0x2f
        /*0002*/ 	.short	(.L_1 - .L_0)
	.align		4
.L_0:
        /*0004*/ 	.word	index@(gluon_mma)
        /*0008*/ 	.word	0x0000008c


	//----- nvinfo : EIATTR_FRAME_SIZE
	.align		4
.L_1:
        /*000c*/ 	.byte	0x04, 0x11
        /*000e*/ 	.short	(.L_3 - .L_2)
	.align		4
.L_2:
        /*0010*/ 	.word	index@(gluon_mma)
        /*0014*/ 	.word	0x00000000


	//----- nvinfo : EIATTR_MIN_STACK_SIZE
	.align		4
.L_3:
        /*0018*/ 	.byte	0x04, 0x12
        /*001a*/ 	.short	(.L_5 - .L_4)
	.align		4
.L_4:
        /*001c*/ 	.word	index@(gluon_mma)
        /*0020*/ 	.word	0x00000000
.L_5:


//--------------------- .nv.compat                --------------------------
	.section	.nv.compat,"",@"SHT_CUDA_COMPAT_INFO"
	.align	4
        /*0000*/ 	.byte	0x02, 0x09, 0x01, 0x00, 0x02, 0x02, 0x04, 0x00, 0x02, 0x05, 0x05, 0x00, 0x03, 0x07, 0x01, 0x01
        /*0010*/ 	.byte	0x02, 0x03, 0x00, 0x00, 0x02, 0x06, 0x01, 0x00, 0x04, 0x0b, 0x08, 0x00, 0x00, 0x00, 0x00, 0x00
        /*0020*/ 	.byte	0x00, 0x00, 0x00, 0x00


//--------------------- .nv.info.gluon_mma        --------------------------
	.section	.nv.info.gluon_mma,"",@"SHT_CUDA_INFO"
	.sectionflags	@""
	.align	4


	//----- nvinfo : EIATTR_CUDA_API_VERSION
	.align		4
        /*0000*/ 	.byte	0x04, 0x37
        /*0002*/ 	.short	(.L_7 - .L_6)
.L_6:
        /*0004*/ 	.word	0x00000082


	//----- nvinfo : EIATTR_KPARAM_INFO
	.align		4
.L_7:
        /*0008*/ 	.byte	0x04, 0x17
        /*000a*/ 	.short	(.L_9 - .L_8)
.L_8:
        /*000c*/ 	.word	0x00000000
        /*0010*/ 	.short	0x0004
        /*0012*/ 	.short	0x0020
        /*0014*/ 	.byte	0x00, 0xf4, 0x21, 0x00


	//----- nvinfo : EIATTR_KPARAM_INFO
	.align		4
.L_9:
        /*0018*/ 	.byte	0x04, 0x17
        /*001a*/ 	.short	(.L_11 - .L_10)
.L_10:
        /*001c*/ 	.word	0x00000000
        /*0020*/ 	.short	0x0003
        /*0022*/ 	.short	0x0018
        /*0024*/ 	.byte	0x00, 0xf4, 0x21, 0x00


	//----- nvinfo : EIATTR_KPARAM_INFO
	.align		4
.L_11:
        /*0028*/ 	.byte	0x04, 0x17
        /*002a*/ 	.short	(.L_13 - .L_12)
.L_12:
        /*002c*/ 	.word	0x00000000
        /*0030*/ 	.short	0x0002
        /*0032*/ 	.short	0x0010
        /*0034*/ 	.byte	0x00, 0xf4, 0x21, 0x00


	//----- nvinfo : EIATTR_KPARAM_INFO
	.align		4
.L_13:
        /*0038*/ 	.byte	0x04, 0x17
        /*003a*/ 	.short	(.L_15 - .L_14)
.L_14:
        /*003c*/ 	.word	0x00000000
        /*0040*/ 	.short	0x0001
        /*0042*/ 	.short	0x0008
        /*0044*/ 	.byte	0x00, 0xf4, 0x21, 0x00


	//----- nvinfo : EIATTR_KPARAM_INFO
	.align		4
.L_15:
        /*0048*/ 	.byte	0x04, 0x17
        /*004a*/ 	.short	(.L_17 - .L_16)
.L_16:
        /*004c*/ 	.word	0x00000000
        /*0050*/ 	.short	0x0000
        /*0052*/ 	.short	0x0000
        /*0054*/ 	.byte	0x00, 0xf4, 0x21, 0x00


	//----- nvinfo : EIATTR_SPARSE_MMA_MASK
	.align		4
.L_17:
        /*0058*/ 	.byte	0x03, 0x50
        /*005a*/ 	.short	0x0000


	//----- nvinfo : EIATTR_MAXREG_COUNT
	.align		4
        /*005c*/ 	.byte	0x03, 0x1b
        /*005e*/ 	.short	0x00ff


	//----- nvinfo : EIATTR_NUM_BARRIERS
	.align		4
        /*0060*/ 	.byte	0x02, 0x4c
        /*0062*/ 	.byte	0x01
	.zero		1


	//----- nvinfo : EIATTR_MERCURY_ISA_VERSION
	.align		4
        /*0064*/ 	.byte	0x03, 0x5f
        /*0066*/ 	.short	0x0101


	//----- nvinfo : EIATTR_EXIT_INSTR_OFFSETS
	.align		4
        /*0068*/ 	.byte	0x04, 0x1c
        /*006a*/ 	.short	(.L_19 - .L_18)


	//   ....[0]....
.L_18:
        /*006c*/ 	.word	0x00002550


	//----- nvinfo : EIATTR_REQNTID
	.align		4
.L_19:
        /*0070*/ 	.byte	0x04, 0x10
        /*0072*/ 	.short	(.L_21 - .L_20)
.L_20:
        /*0074*/ 	.word	0x00000080
        /*0078*/ 	.word	0x00000001
        /*007c*/ 	.word	0x00000001


	//----- nvinfo : EIATTR_CBANK_PARAM_SIZE
	.align		4
.L_21:
        /*0080*/ 	.byte	0x03, 0x19
        /*0082*/ 	.short	0x0028


	//----- nvinfo : EIATTR_PARAM_CBANK
	.align		4
        /*0084*/ 	.byte	0x04, 0x0a
        /*0086*/ 	.short	(.L_23 - .L_22)
	.align		4
.L_22:
        /*0088*/ 	.word	index@(.nv.constant0.gluon_mma)
        /*008c*/ 	.short	0x0210
        /*008e*/ 	.short	0x0028


	//----- nvinfo : EIATTR_SW_WAR
	.align		4
.L_23:
        /*0090*/ 	.byte	0x04, 0x36
        /*0092*/ 	.short	(.L_25 - .L_24)
.L_24:
        /*0094*/ 	.word	0x00000008
.L_25:


//--------------------- .nv.callgraph             --------------------------
	.section	.nv.callgraph,"",@"SHT_CUDA_CALLGRAPH"
	.align	4
	.sectionentsize	8
	.align		4
        /*0000*/ 	.word	0x00000000
	.align		4
        /*0004*/ 	.word	0xffffffff
	.align		4
        /*0008*/ 	.word	0x00000000
	.align		4
        /*000c*/ 	.word	0xfffffffe
	.align		4
        /*0010*/ 	.word	0x00000000
	.align		4
        /*0014*/ 	.word	0xfffffffd
	.align		4
        /*0018*/ 	.word	0x00000000
	.align		4
        /*001c*/ 	.word	0xfffffffc


//--------------------- .text.gluon_mma           --------------------------
	.section	.text.gluon_mma,"ax",@progbits
	.align	128
        .global         gluon_mma
        .type           gluon_mma,@function
        .size           gluon_mma,(.L_x_1 - gluon_mma)
        .other          gluon_mma,@"STO_CUDA_ENTRY STV_DEFAULT"
gluon_mma:
.text.gluon_mma:
[----:B------:R-:W-:Y:S01]  /*0000*/  LDC R1, c[0x0][0x28] ;  /* 0x00000a00ff017b82 */ /* 0x000fe20000000800 */
[----:B------:R-:W0:Y:S01]  /*0010*/  S2R R0, SR_TID.X ;  /* 0x0000000000007919 */ /* 0x000e220000002100 */
[----:B------:R-:W-:Y:S01]  /*0020*/  ULDC.64 UR4, c[0x0][0x210] ;  /* 0x0000840000047ab9 */ /* 0x000fe20000000a00 */
[----:B------:R-:W-:-:S05]  /*0030*/  ULDC.64 UR14, c[0x0][0x208] ;  /* 0x00008200000e7ab9 */ /* 0x000fca0000000a00 */
[----:B------:R-:W1:Y:S01]  /*0040*/  S2UR UR12, SR_CgaCtaId ;  /* 0x00000000000c79c3 */ /* 0x000e620000008800 */
[----:B------:R-:W-:Y:S01]  /*0050*/  UMOV UR8, 0xffffff80 ;  /* 0xffffff8000087882 */ /* 0x000fe20000000000 */
[----:B------:R-:W-:Y:S01]  /*0060*/  UMOV UR9, 0x3fffffef ;  /* 0x3fffffef00097882 */ /* 0x000fe20000000000 */
[----:B------:R-:W-:-:S05]  /*0070*/  UMOV UR7, 0x40000040 ;  /* 0x4000004000077882 */ /* 0x000fca0000000000 */
[----:B------:R-:W2:Y:S01]  /*0080*/  LDC.64 R98, c[0x0][0x220] ;  /* 0x00008800ff627b82 */ /* 0x000ea20000000a00 */
[----:B0-----:R-:W-:Y:S02]  /*0090*/  LOP3.LUT R116, R0, 0x60, RZ, 0xc0, !PT ;  /* 0x0000006000747812 */ /* 0x001fe400078ec0ff */
[----:B------:R-:W-:Y:S02]  /*00a0*/  SHF.R.U32.HI R4, RZ, 0x5, R0 ;  /* 0x00000005ff047819 */ /* 0x000fe40000011600 */
[----:B------:R-:W-:Y:S02]  /*00b0*/  IADD3 R2, P0, R116, UR4, RZ ;  /* 0x0000000474027c10 */ /* 0x000fe4000ff1e0ff */
[----:B------:R-:W-:Y:S02]  /*00c0*/  SGXT.U32 R4, R4, 0x2 ;  /* 0x000000020404781a */ /* 0x000fe40000000000 */
[----:B------:R-:W-:Y:S01]  /*00d0*/  LOP3.LUT R31, R0, 0xf, RZ, 0xc0, !PT ;  /* 0x0000000f001f7812 */ /* 0x000fe200078ec0ff */
[----:B------:R-:W-:Y:S01]  /*00e0*/  IMAD.X R3, RZ, RZ, UR5, P0 ;  /* 0x00000005ff037e24 */ /* 0x000fe200080e06ff */
[----:B------:R-:W-:-:S02]  /*00f0*/  LOP3.LUT R114, R4, 0x4, RZ, 0xfc, !PT ;  /* 0x0000000404727812 */ /* 0x000fc400078efcff */
[C---:B------:R-:W-:Y:S01]  /*0100*/  LOP3.LUT R112, R4.reuse, 0x8, RZ, 0xfc, !PT ;  /* 0x0000000804707812 */ /* 0x040fe200078efcff */
[----:B------:R-:W-:Y:S01]  /*0110*/  IMAD.WIDE.U32 R2, R31, 0x2, R2 ;  /* 0x000000021f027825 */ /* 0x000fe200078e0002 */
[C---:B------:R-:W-:Y:S02]  /*0120*/  LOP3.LUT R110, R4.reuse, 0xc, RZ, 0xfc, !PT ;  /* 0x0000000c046e7812 */ /* 0x040fe400078efcff */
[----:B------:R-:W-:Y:S01]  /*0130*/  LOP3.LUT R106, R4, 0x14, RZ, 0xfc, !PT ;  /* 0x00000014046a7812 */ /* 0x000fe200078efcff */
[C---:B------:R-:W-:Y:S01]  /*0140*/  IMAD.SHL.U32 R5, R114.reuse, 0x10, RZ ;  /* 0x0000001072057824 */ /* 0x040fe200078e00ff */
[----:B------:R-:W-:Y:S01]  /*0150*/  LEA R6, P0, R114, UR4, 0x5 ;  /* 0x0000000472067c11 */ /* 0x000fe2000f8028ff */
[C---:B------:R-:W-:Y:S01]  /*0160*/  IMAD.SHL.U32 R9, R112.reuse, 0x10, RZ ;  /* 0x0000001070097824 */ /* 0x040fe200078e00ff */
[----:B------:R-:W-:Y:S01]  /*0170*/  LEA R8, P1, R112, UR4, 0x5 ;  /* 0x0000000470087c11 */ /* 0x000fe2000f8228ff */
[C---:B------:R-:W-:Y:S01]  /*0180*/  IMAD.SHL.U32 R11, R110.reuse, 0x10, RZ ;  /* 0x000000106e0b7824 */ /* 0x040fe200078e00ff */
[----:B------:R0:W3:Y:S01]  /*0190*/  LDG.E.U16 R30, desc[UR14][R2.64] ;  /* 0x0000000e021e7981 */ /* 0x0000e2000c1e1500 */
[----:B------:R-:W-:-:S02]  /*01a0*/  LEA R10, P2, R110, UR4, 0x5 ;  /* 0x000000046e0a7c11 */ /* 0x000fc4000f8428ff */
[C---:B------:R-:W-:Y:S02]  /*01b0*/  LEA R36, P4, R106.reuse, UR4, 0x5 ;  /* 0x000000046a247c11 */ /* 0x040fe4000f8828ff */
[----:B------:R-:W-:Y:S02]  /*01c0*/  LEA.HI.X R7, R5, UR5, RZ, 0x1, P0 ;  /* 0x0000000505077c11 */ /* 0x000fe400080f0cff */
[----:B------:R-:W-:Y:S02]  /*01d0*/  LEA.HI.X R9, R9, UR5, RZ, 0x1, P1 ;  /* 0x0000000509097c11 */ /* 0x000fe400088f0cff */
[----:B------:R-:W-:Y:S01]  /*01e0*/  LEA.HI.X R11, R11, UR5, RZ, 0x1, P2 ;  /* 0x000000050b0b7c11 */ /* 0x000fe200090f0cff */
[----:B0-----:R-:W-:Y:S01]  /*01f0*/  IMAD.SHL.U32 R2, R106, 0x10, RZ ;  /* 0x000000106a027824 */ /* 0x001fe200078e00ff */
[----:B------:R-:W-:-:S04]  /*0200*/  LOP3.LUT R108, R4, 0x10, RZ, 0xfc, !PT ;  /* 0x00000010046c7812 */ /* 0x000fc800078efcff */
[----:B------:R-:W-:Y:S01]  /*0210*/  LEA.HI.X R37, R2, UR5, RZ, 0x1, P4 ;  /* 0x0000000502257c11 */ /* 0x000fe2000a0f0cff */
[C---:B------:R-:W-:Y:S01]  /*0220*/  IMAD.WIDE.U32 R2, R31.reuse, 0x2, R6 ;  /* 0x000000021f027825 */ /* 0x040fe200078e0006 */
[C---:B------:R-:W-:Y:S02]  /*0230*/  LOP3.LUT R102, R4.reuse, 0x1c, RZ, 0xfc, !PT ;  /* 0x0000001c04667812 */ /* 0x040fe400078efcff */
[----:B------:R-:W-:Y:S01]  /*0240*/  LOP3.LUT R100, R4, 0x20, RZ, 0xfc, !PT ;  /* 0x0000002004647812 */ /* 0x000fe200078efcff */
[C---:B------:R-:W-:Y:S01]  /*0250*/  IMAD.WIDE.U32 R6, R31.reuse, 0x2, R8 ;  /* 0x000000021f067825 */ /* 0x040fe200078e0008 */
[----:B------:R-:W-:Y:S01]  /*0260*/  LEA R12, P3, R108, UR4, 0x5 ;  /* 0x000000046c0c7c11 */ /* 0x000fe2000f8628ff */
[----:B------:R-:W4:Y:S02]  /*0270*/  LDG.E.U16 R32, desc[UR14][R2.64] ;  /* 0x0000000e02207981 */ /* 0x000f24000c1e1500 */
[----:B------:R-:W-:Y:S01]  /*0280*/  IMAD.WIDE.U32 R8, R31, 0x2, R10 ;  /* 0x000000021f087825 */ /* 0x000fe200078e000a */
[----:B------:R-:W-:Y:S01]  /*0290*/  LOP3.LUT R104, R4, 0x18, RZ, 0xfc, !PT ;  /* 0x0000001804687812 */ /* 0x000fe200078efcff */
[----:B------:R0:W5:Y:S02]  /*02a0*/  LDG.E.U16 R33, desc[UR14][R6.64] ;  /* 0x0000000e06217981 */ /* 0x000164000c1e1500 */
[----:B------:R-:W-:-:S02]  /*02b0*/  IMAD.SHL.U32 R13, R108, 0x10, RZ ;  /* 0x000000106c0d7824 */ /* 0x000fc400078e00ff */
[----:B------:R1:W2:Y:S01]  /*02c0*/  LDG.E.U16 R34, desc[UR14][R8.64] ;  /* 0x0000000e08227981 */ /* 0x0002a2000c1e1500 */
[----:B------:R-:W-:Y:S02]  /*02d0*/  IMAD.SHL.U32 R5, R104, 0x10, RZ ;  /* 0x0000001068057824 */ /* 0x000fe400078e00ff */
[----:B------:R-:W-:Y:S01]  /*02e0*/  LEA.HI.X R13, R13, UR5, RZ, 0x1, P3 ;  /* 0x000000050d0d7c11 */ /* 0x000fe200098f0cff */
[----:B------:R-:W-:Y:S01]  /*02f0*/  IMAD.WIDE.U32 R36, R31, 0x2, R36 ;  /* 0x000000021f247825 */ /* 0x000fe200078e0024 */
[----:B0-----:R-:W-:-:S03]  /*0300*/  LEA R6, P1, R102, UR4, 0x5 ;  /* 0x0000000466067c11 */ /* 0x001fc6000f8228ff */
[----:B------:R-:W-:Y:S02]  /*0310*/  IMAD.SHL.U32 R7, R102, 0x10, RZ ;  /* 0x0000001066077824 */ /* 0x000fe400078e00ff */
[C---:B-1----:R-:W-:Y:S01]  /*0320*/  IMAD.SHL.U32 R9, R100.reuse, 0x10, RZ ;  /* 0x0000001064097824 */ /* 0x042fe200078e00ff */
[----:B------:R-:W-:Y:S01]  /*0330*/  LEA R8, P2, R100, UR4, 0x5 ;  /* 0x0000000464087c11 */ /* 0x000fe2000f8428ff */
[----:B------:R-:W-:Y:S01]  /*0340*/  IMAD.WIDE.U32 R10, R31, 0x2, R12 ;  /* 0x000000021f0a7825 */ /* 0x000fe200078e000c */
[----:B------:R-:W-:Y:S01]  /*0350*/  LEA R2, P0, R104, UR4, 0x5 ;  /* 0x0000000468027c11 */ /* 0x000fe2000f8028ff */
[----:B------:R-:W2:Y:S01]  /*0360*/  LDG.E.U16 R36, desc[UR14][R36.64] ;  /* 0x0000000e24247981 */ /* 0x000ea2000c1e1500 */
[----:B------:R-:W-:Y:S02]  /*0370*/  LEA.HI.X R7, R7, UR5, RZ, 0x1, P1 ;  /* 0x0000000507077c11 */ /* 0x000fe400088f0cff */
[----:B------:R-:W-:Y:S01]  /*0380*/  LEA.HI.X R9, R9, UR5, RZ, 0x1, P2 ;  /* 0x0000000509097c11 */ /* 0x000fe200090f0cff */
[----:B------:R0:W4:Y:S01]  /*0390*/  LDG.E.U16 R35, desc[UR14][R10.64] ;  /* 0x0000000e0a237981 */ /* 0x000122000c1e1500 */
[----:B------:R-:W-:-:S02]  /*03a0*/  LOP3.LUT R96, R4, 0x24, RZ, 0xfc, !PT ;  /* 0x0000002404607812 */ /* 0x000fc400078efcff */
[----:B------:R-:W-:Y:S01]  /*03b0*/  LEA.HI.X R3, R5, UR5, RZ, 0x1, P0 ;  /* 0x0000000505037c11 */ /* 0x000fe200080f0cff */
[C---:B------:R-:W-:Y:S01]  /*03c0*/  IMAD.WIDE.U32 R6, R31.reuse, 0x2, R6 ;  /* 0x000000021f067825 */ /* 0x040fe200078e0006 */
[C---:B------:R-:W-:Y:S02]  /*03d0*/  LOP3.LUT R94, R4.reuse, 0x28, RZ, 0xfc, !PT ;  /* 0x00000028045e7812 */ /* 0x040fe400078efcff */
[C---:B------:R-:W-:Y:S01]  /*03e0*/  LOP3.LUT R123, R4.reuse, 0x30, RZ, 0xfc, !PT ;  /* 0x00000030047b7812 */ /* 0x040fe200078efcff */
[C---:B------:R-:W-:Y:S01]  /*03f0*/  IMAD.WIDE.U32 R8, R31.reuse, 0x2, R8 ;  /* 0x000000021f087825 */ /* 0x040fe200078e0008 */
[C---:B------:R-:W-:Y:S01]  /*0400*/  LOP3.LUT R125, R4.reuse, 0x2c, RZ, 0xfc, !PT ;  /* 0x0000002c047d7812 */ /* 0x040fe200078efcff */
[----:B------:R1:W2:Y:S01]  /*0410*/  LDG.E.U16 R38, desc[UR14][R6.64] ;  /* 0x0000000e06267981 */ /* 0x0002a2000c1e1500 */
[----:B------:R-:W-:Y:S01]  /*0420*/  LOP3.LUT R121, R4, 0x34, RZ, 0xfc, !PT ;  /* 0x0000003404797812 */ /* 0x000fe200078efcff */
[C---:B0-----:R-:W-:Y:S01]  /*0430*/  IMAD.SHL.U32 R11, R96.reuse, 0x10, RZ ;  /* 0x00000010600b7824 */ /* 0x041fe200078e00ff */
[----:B------:R-:W-:Y:S01]  /*0440*/  LEA R10, P3, R96, UR4, 0x5 ;  /* 0x00000004600a7c11 */ /* 0x000fe2000f8628ff */
[----:B------:R-:W-:Y:S01]  /*0450*/  IMAD.WIDE.U32 R2, R31, 0x2, R2 ;  /* 0x000000021f027825 */ /* 0x000fe200078e0002 */
[C---:B------:R-:W-:Y:S01]  /*0460*/  LEA R12, P4, R94.reuse, UR4, 0x5 ;  /* 0x000000045e0c7c11 */ /* 0x040fe2000f8828ff */
[----:B------:R0:W2:Y:S02]  /*0470*/  LDG.E.U16 R39, desc[UR14][R8.64] ;  /* 0x0000000e08277981 */ /* 0x0000a4000c1e1500 */
[----:B------:R-:W-:Y:S01]  /*0480*/  IMAD.SHL.U32 R13, R94, 0x10, RZ ;  /* 0x000000105e0d7824 */ /* 0x000fe200078e00ff */
[----:B------:R-:W-:Y:S01]  /*0490*/  LEA.HI.X R11, R11, UR5, RZ, 0x1, P3 ;  /* 0x000000050b0b7c11 */ /* 0x000fe200098f0cff */
[----:B-1----:R-:W-:Y:S01]  /*04a0*/  IMAD.SHL.U32 R7, R123, 0x10, RZ ;  /* 0x000000107b077824 */ /* 0x002fe200078e00ff */
[----:B------:R1:W2:Y:S01]  /*04b0*/  LDG.E.U16 R37, desc[UR14][R2.64] ;  /* 0x0000000e02257981 */ /* 0x0002a2000c1e1500 */
[----:B------:R-:W-:Y:S01]  /*04c0*/  IMAD.SHL.U32 R5, R125, 0x10, RZ ;  /* 0x000000107d057824 */ /* 0x000fe200078e00ff */
[----:B------:R-:W-:Y:S01]  /*04d0*/  LEA R6, P1, R123, UR4, 0x5 ;  /* 0x000000047b067c11 */ /* 0x000fe2000f8228ff */
[C---:B0-----:R-:W-:Y:S01]  /*04e0*/  IMAD.SHL.U32 R9, R121.reuse, 0x10, RZ ;  /* 0x0000001079097824 */ /* 0x041fe200078e00ff */
[----:B------:R-:W-:-:S02]  /*04f0*/  LEA R8, P2, R121, UR4, 0x5 ;  /* 0x0000000479087c11 */ /* 0x000fc4000f8428ff */
[----:B------:R-:W-:Y:S02]  /*0500*/  LEA.HI.X R13, R13, UR5, RZ, 0x1, P4 ;  /* 0x000000050d0d7c11 */ /* 0x000fe4000a0f0cff */
[----:B-1----:R-:W-:Y:S01]  /*0510*/  LEA R2, P0, R125, UR4, 0x5 ;  /* 0x000000047d027c11 */ /* 0x002fe2000f8028ff */
[----:B------:R-:W-:Y:S01]  /*0520*/  IMAD.WIDE.U32 R10, R31, 0x2, R10 ;  /* 0x000000021f0a7825 */ /* 0x000fe200078e000a */
[----:B------:R-:W-:Y:S02]  /*0530*/  LEA.HI.X R7, R7, UR5, RZ, 0x1, P1 ;  /* 0x0000000507077c11 */ /* 0x000fe400088f0cff */
[----:B------:R-:W-:Y:S02]  /*0540*/  LEA.HI.X R3, R5, UR5, RZ, 0x1, P0 ;  /* 0x0000000505037c11 */ /* 0x000fe400080f0cff */
[----:B------:R-:W-:Y:S02]  /*0550*/  LEA.HI.X R9, R9, UR5, RZ, 0x1, P2 ;  /* 0x0000000509097c11 */ /* 0x000fe400090f0cff */
[C---:B------:R-:W-:Y:S01]  /*0560*/  LOP3.LUT R119, R4.reuse, 0x38, RZ, 0xfc, !PT ;  /* 0x0000003804777812 */ /* 0x040fe200078efcff */
[----:B------:R-:W-:Y:S01]  /*0570*/  IMAD.WIDE.U32 R12, R31, 0x2, R12 ;  /* 0x000000021f0c7825 */ /* 0x000fe200078e000c */
[----:B------:R0:W2:Y:S01]  /*0580*/  LDG.E.U16 R40, desc[UR14][R10.64] ;  /* 0x0000000e0a287981 */ /* 0x0000a2000c1e1500 */
[----:B------:R-:W-:-:S02]  /*0590*/  LOP3.LUT R117, R4, 0x3c, RZ, 0xfc, !PT ;  /* 0x0000003c04757812 */ /* 0x000fc400078efcff */
[C---:B------:R-:W-:Y:S01]  /*05a0*/  IMAD.WIDE.U32 R6, R31.reuse, 0x2, R6 ;  /* 0x000000021f067825 */ /* 0x040fe200078e0006 */
[C---:B------:R-:W-:Y:S01]  /*05b0*/  LOP3.LUT R115, R4.reuse, 0x40, RZ, 0xfc, !PT ;  /* 0x0000004004737812 */ /* 0x040fe200078efcff */
[----:B------:R1:W2:Y:S01]  /*05c0*/  LDG.E.U16 R41, desc[UR14][R12.64] ;  /* 0x0000000e0c297981 */ /* 0x0002a2000c1e1500 */
[C---:B------:R-:W-:Y:S01]  /*05d0*/  LOP3.LUT R113, R4.reuse, 0x44, RZ, 0xfc, !PT ;  /* 0x0000004404717812 */ /* 0x040fe200078efcff */
[C---:B------:R-:W-:Y:S01]  /*05e0*/  IMAD.WIDE.U32 R2, R31.reuse, 0x2, R2 ;  /* 0x000000021f027825 */ /* 0x040fe200078e0002 */
[----:B------:R-:W-:Y:S01]  /*05f0*/  LOP3.LUT R111, R4, 0x48, RZ, 0xfc, !PT ;  /* 0x00000048046f7812 */ /* 0x000fe200078efcff */
[----:B------:R1:W2:Y:S02]  /*0600*/  LDG.E.U16 R43, desc[UR14][R6.64] ;  /* 0x0000000e062b7981 */ /* 0x0002a4000c1e1500 */
[----:B------:R-:W-:Y:S01]  /*0610*/  IMAD.WIDE.U32 R8, R31, 0x2, R8 ;  /* 0x000000021f087825 */ /* 0x000fe200078e0008 */
[C---:B0-----:R-:W-:Y:S01]  /*0620*/  LEA R10, P3, R119.reuse, UR4, 0x5 ;  /* 0x00000004770a7c11 */ /* 0x041fe2000f8628ff */
[----:B------:R0:W2:Y:S02]  /*0630*/  LDG.E.U16 R42, desc[UR14][R2.64] ;  /* 0x0000000e022a7981 */ /* 0x0000a4000c1e1500 */
[----:B------:R-:W-:Y:S01]  /*0640*/  IMAD.SHL.U32 R11, R119, 0x10, RZ ;  /* 0x00000010770b7824 */ /* 0x000fe200078e00ff */
[C---:B-1----:R-:W-:Y:S01]  /*0650*/  SHF.L.U32 R12, R117.reuse, 0x4, RZ ;  /* 0x00000004750c7819 */ /* 0x042fe200000006ff */
[----:B------:R1:W2:Y:S01]  /*0660*/  LDG.E.U16 R44, desc[UR14][R8.64] ;  /* 0x0000000e082c7981 */ /* 0x0002a2000c1e1500 */
[----:B------:R-:W-:Y:S01]  /*0670*/  LEA R46, P4, R117, UR4, 0x5 ;  /* 0x00000004752e7c11 */ /* 0x000fe2000f8828ff */
[----:B------:R-:W-:Y:S01]  /*0680*/  IMAD.SHL.U32 R5, R115, 0x10, RZ ;  /* 0x0000001073057824 */ /* 0x000fe200078e00ff */
[----:B------:R-:W-:Y:S01]  /*0690*/  LEA.HI.X R11, R11, UR5, RZ, 0x1, P3 ;  /* 0x000000050b0b7c11 */ /* 0x000fe200098f0cff */
[C---:B------:R-:W-:Y:S01]  /*06a0*/  IMAD.SHL.U32 R7, R113.reuse, 0x10, RZ ;  /* 0x0000001071077824 */ /* 0x040fe200078e00ff */
[----:B------:R-:W-:-:S02]  /*06b0*/  LEA R6, P1, R113, UR4, 0x5 ;  /* 0x0000000471067c11 */ /* 0x000fc4000f8228ff */
[----:B0-----:R-:W-:Y:S01]  /*06c0*/  LEA R2, P0, R115, UR4, 0x5 ;  /* 0x0000000473027c11 */ /* 0x001fe2000f8028ff */
[C---:B-1----:R-:W-:Y:S01]  /*06d0*/  IMAD.SHL.U32 R9, R111.reuse, 0x10, RZ ;  /* 0x000000106f097824 */ /* 0x042fe200078e00ff */
[----:B------:R-:W-:Y:S02]  /*06e0*/  LEA R8, P2, R111, UR4, 0x5 ;  /* 0x000000046f087c11 */ /* 0x000fe4000f8428ff */
[----:B------:R-:W-:Y:S01]  /*06f0*/  LEA.HI.X R47, R12, UR5, RZ, 0x1, P4 ;  /* 0x000000050c2f7c11 */ /* 0x000fe2000a0f0cff */
[----:B------:R-:W-:Y:S01]  /*0700*/  IMAD.WIDE.U32 R10, R31, 0x2, R10 ;  /* 0x000000021f0a7825 */ /* 0x000fe200078e000a */
[----:B------:R-:W-:Y:S02]  /*0710*/  LEA.HI.X R3, R5, UR5, RZ, 0x1, P0 ;  /* 0x0000000505037c11 */ /* 0x000fe400080f0cff */
[----:B------:R-:W-:Y:S02]  /*0720*/  LEA.HI.X R7, R7, UR5, RZ, 0x1, P1 ;  /* 0x0000000507077c11 */ /* 0x000fe400088f0cff */
[----:B------:R-:W-:-:S02]  /*0730*/  LOP3.LUT R107, R4, 0x50, RZ, 0xfc, !PT ;  /* 0x00000050046b7812 */ /* 0x000fc400078efcff */
[----:B------:R-:W-:Y:S01]  /*0740*/  LEA.HI.X R9, R9, UR5, RZ, 0x1, P2 ;  /* 0x0000000509097c11 */ /* 0x000fe200090f0cff */
[C---:B------:R-:W-:Y:S01]  /*0750*/  IMAD.WIDE.U32 R46, R31.reuse, 0x2, R46 ;  /* 0x000000021f2e7825 */ /* 0x040fe200078e002e */
[C---:B------:R-:W-:Y:S01]  /*0760*/  LOP3.LUT R109, R4.reuse, 0x4c, RZ, 0xfc, !PT ;  /* 0x0000004c046d7812 */ /* 0x040fe200078efcff */
[----:B------:R0:W2:Y:S01]  /*0770*/  LDG.E.U16 R45, desc[UR14][R10.64] ;  /* 0x0000000e0a2d7981 */ /* 0x0000a2000c1e1500 */
[C---:B------:R-:W-:Y:S01]  /*0780*/  LOP3.LUT R103, R4.reuse, 0x58, RZ, 0xfc, !PT ;  /* 0x0000005804677812 */ /* 0x040fe200078efcff */
[C---:B------:R-:W-:Y:S01]  /*0790*/  IMAD.WIDE.U32 R2, R31.reuse, 0x2, R2 ;  /* 0x000000021f027825 */ /* 0x040fe200078e0002 */
[----:B------:R-:W-:Y:S01]  /*07a0*/  LOP3.LUT R101, R4, 0x5c, RZ, 0xfc, !PT ;  /* 0x0000005c04657812 */ /* 0x000fe200078efcff */
[----:B------:R-:W2:Y:S02]  /*07b0*/  LDG.E.U16 R46, desc[UR14][R46.64] ;  /* 0x0000000e2e2e7981 */ /* 0x000ea4000c1e1500 */
[----:B------:R-:W-:Y:S01]  /*07c0*/  IMAD.WIDE.U32 R6, R31, 0x2, R6 ;  /* 0x000000021f067825 */ /* 0x000fe200078e0006 */
[----:B------:R-:W-:-:S02]  /*07d0*/  LEA R12, P4, R107, UR4, 0x5 ;  /* 0x000000046b0c7c11 */ /* 0x000fc4000f8828ff */
[C---:B------:R-:W-:Y:S01]  /*07e0*/  LOP3.LUT R97, R4.reuse, 0x60, RZ, 0xfc, !PT ;  /* 0x0000006004617812 */ /* 0x040fe200078efcff */
[----:B------:R-:W-:Y:S01]  /*07f0*/  IMAD.SHL.U32 R13, R107, 0x10, RZ ;  /* 0x000000106b0d7824 */ /* 0x000fe200078e00ff */
[----:B------:R-:W-:Y:S01]  /*0800*/  LOP3.LUT R95, R4, 0x64, RZ, 0xfc, !PT ;  /* 0x00000064045f7812 */ /* 0x000fe200078efcff */
[----:B------:R-:W-:Y:S01]  /*0810*/  IMAD.WIDE.U32 R8, R31, 0x2, R8 ;  /* 0x000000021f087825 */ /* 0x000fe200078e0008 */
[C---:B0-----:R-:W-:Y:S01]  /*0820*/  LEA R10, P3, R109.reuse, UR4, 0x5 ;  /* 0x000000046d0a7c11 */ /* 0x041fe2000f8628ff */
[----:B------:R0:W2:Y:S02]  /*0830*/  LDG.E.U16 R47, desc[UR14][R2.64] ;  /* 0x0000000e022f7981 */ /* 0x0000a4000c1e1500 */
[----:B------:R-:W-:Y:S01]  /*0840*/  IMAD.SHL.U32 R11, R109, 0x10, RZ ;  /* 0x000000106d0b7824 */ /* 0x000fe200078e00ff */
[----:B------:R-:W-:Y:S01]  /*0850*/  LEA.HI.X R13, R13, UR5, RZ, 0x1, P4 ;  /* 0x000000050d0d7c11 */ /* 0x000fe2000a0f0cff */
[----:B------:R1:W2:Y:S01]  /*0860*/  LDG.E.U16 R48, desc[UR14][R6.64] ;  /* 0x0000000e06307981 */ /* 0x0002a2000c1e1500 */
[----:B------:R-:W-:-:S02]  /*0870*/  LEA R16, P1, R103, UR4, 0x5 ;  /* 0x0000000467107c11 */ /* 0x000fc4000f8228ff */
[----:B------:R-:W-:Y:S01]  /*0880*/  LEA.HI.X R11, R11, UR5, RZ, 0x1, P3 ;  /* 0x000000050b0b7c11 */ /* 0x000fe200098f0cff */
[----:B------:R1:W2:Y:S01]  /*0890*/  LDG.E.U16 R49, desc[UR14][R8.64] ;  /* 0x0000000e08317981 */ /* 0x0002a2000c1e1500 */
[----:B------:R-:W-:Y:S01]  /*08a0*/  LEA R20, P2, R101, UR4, 0x5 ;  /* 0x0000000465147c11 */ /* 0x000fe2000f8428ff */
[----:B0-----:R-:W-:Y:S01]  /*08b0*/  IMAD.SHL.U32 R3, R103, 0x10, RZ ;  /* 0x0000001067037824 */ /* 0x001fe200078e00ff */
[----:B------:R-:W-:Y:S01]  /*08c0*/  LEA R2, P4, R95, UR4, 0x5 ;  /* 0x000000045f027c11 */ /* 0x000fe2000f8828ff */
[----:B-1----:R-:W-:Y:S01]  /*08d0*/  IMAD.SHL.U32 R7, R101, 0x10, RZ ;  /* 0x0000001065077824 */ /* 0x002fe200078e00ff */
[C---:B------:R-:W-:Y:S01]  /*08e0*/  LEA R6, P3, R97.reuse, UR4, 0x5 ;  /* 0x0000000461067c11 */ /* 0x040fe2000f8628ff */
[----:B------:R-:W-:Y:S02]  /*08f0*/  IMAD.SHL.U32 R8, R97, 0x10, RZ ;  /* 0x0000001061087824 */ /* 0x000fe400078e00ff */
[----:B------:R-:W-:Y:S01]  /*0900*/  IMAD.SHL.U32 R9, R95, 0x10, RZ ;  /* 0x000000105f097824 */ /* 0x000fe200078e00ff */
[----:B------:R-:W-:Y:S01]  /*0910*/  LOP3.LUT R105, R4, 0x54, RZ, 0xfc, !PT ;  /* 0x0000005404697812 */ /* 0x000fe200078efcff */
[----:B------:R-:W-:Y:S01]  /*0920*/  IMAD.WIDE.U32 R12, R31, 0x2, R12 ;  /* 0x000000021f0c7825 */ /* 0x000fe200078e000c */
[----:B------:R-:W-:-:S02]  /*0930*/  LEA.HI.X R17, R3, UR5, RZ, 0x1, P1 ;  /* 0x0000000503117c11 */ /* 0x000fc400088f0cff */
[----:B------:R-:W-:Y:S02]  /*0940*/  LEA.HI.X R21, R7, UR5, RZ, 0x1, P2 ;  /* 0x0000000507157c11 */ /* 0x000fe400090f0cff */
[----:B------:R-:W-:Y:S01]  /*0950*/  LEA.HI.X R7, R8, UR5, RZ, 0x1, P3 ;  /* 0x0000000508077c11 */ /* 0x000fe200098f0cff */
[----:B------:R-:W-:Y:S01]  /*0960*/  IMAD.SHL.U32 R5, R105, 0x10, RZ ;  /* 0x0000001069057824 */ /* 0x000fe200078e00ff */
[----:B------:R-:W-:Y:S01]  /*0970*/  LEA.HI.X R3, R9, UR5, RZ, 0x1, P4 ;  /* 0x0000000509037c11 */ /* 0x000fe2000a0f0cff */
[----:B------:R0:W2:Y:S01]  /*0980*/  LDG.E.U16 R51, desc[UR14][R12.64] ;  /* 0x0000000e0c337981 */ /* 0x0000a2000c1e1500 */
[----:B------:R-:W-:Y:S01]  /*0990*/  LEA R14, P0, R105, UR4, 0x5 ;  /* 0x00000004690e7c11 */ /* 0x000fe2000f8028ff */
[----:B------:R-:W-:Y:S01]  /*09a0*/  IMAD.WIDE.U32 R22, R31, 0x2, R6 ;  /* 0x000000021f167825 */ /* 0x000fe200078e0006 */
[----:B------:R-:W-:-:S03]  /*09b0*/  LOP3.LUT R7, R4, 0x70, RZ, 0xfc, !PT ;  /* 0x0000007004077812 */ /* 0x000fc600078efcff */
[----:B------:R-:W-:Y:S01]  /*09c0*/  IMAD.WIDE.U32 R2, R31, 0x2, R2 ;  /* 0x000000021f027825 */ /* 0x000fe200078e0002 */
[----:B------:R-:W-:Y:S01]  /*09d0*/  LEA.HI.X R15, R5, UR5, RZ, 0x1, P0 ;  /* 0x00000005050f7c11 */ /* 0x000fe200080f0cff */
[----:B------:R-:W2:Y:S01]  /*09e0*/  LDG.E.U16 R55, desc[UR14][R22.64] ;  /* 0x0000000e16377981 */ /* 0x000ea2000c1e1500 */
[----:B0-----:R-:W0:Y:S01]  /*09f0*/  LDC.64 R12, c[0x0][0x218] ;  /* 0x00008600ff0c7b82 */ /* 0x001e220000000a00 */
[C---:B------:R-:W-:Y:S02]  /*0a00*/  LOP3.LUT R93, R4.reuse, 0x68, RZ, 0xfc, !PT ;  /* 0x00000068045d7812 */ /* 0x040fe400078efcff */
[----:B------:R1:W2:Y:S01]  /*0a10*/  LDG.E.U16 R56, desc[UR14][R2.64] ;  /* 0x0000000e02387981 */ /* 0x0002a2000c1e1500 */
[----:B------:R-:W-:Y:S01]  /*0a20*/  IMAD.WIDE.U32 R10, R31, 0x2, R10 ;  /* 0x000000021f0a7825 */ /* 0x000fe200078e000a */
[C---:B------:R-:W-:Y:S02]  /*0a30*/  LOP3.LUT R5, R4.reuse, 0x6c, RZ, 0xfc, !PT ;  /* 0x0000006c04057812 */ /* 0x040fe400078efcff */
[----:B------:R-:W-:Y:S01]  /*0a40*/  LEA R18, P0, R93, UR4, 0x5 ;  /* 0x000000045d127c11 */ /* 0x000fe2000f8028ff */
[----:B------:R-:W-:Y:S01]  /*0a50*/  IMAD.WIDE.U32 R14, R31, 0x2, R14 ;  /* 0x000000021f0e7825 */ /* 0x000fe200078e000e */
[C---:B------:R-:W-:Y:S01]  /*0a60*/  LOP3.LUT R9, R4.reuse, 0x74, RZ, 0xfc, !PT ;  /* 0x0000007404097812 */ /* 0x040fe200078efcff */
[----:B------:R1:W2:Y:S02]  /*0a70*/  LDG.E.U16 R50, desc[UR14][R10.64] ;  /* 0x0000000e0a327981 */ /* 0x0002a4000c1e1500 */
[C---:B-1----:R-:W-:Y:S01]  /*0a80*/  IMAD.SHL.U32 R3, R7.reuse, 0x10, RZ ;  /* 0x0000001007037824 */ /* 0x042fe200078e00ff */
[----:B------:R-:W-:Y:S01]  /*0a90*/  LEA R2, P2, R7, UR4, 0x5 ;  /* 0x0000000407027c11 */ /* 0x000fe2000f8428ff */
[----:B------:R-:W-:Y:S01]  /*0aa0*/  IMAD.SHL.U32 R6, R93, 0x10, RZ ;  /* 0x000000105d067824 */ /* 0x000fe200078e00ff */
[----:B------:R1:W2:Y:S02]  /*0ab0*/  LDG.E.U16 R52, desc[UR14][R14.64] ;  /* 0x0000000e0e347981 */ /* 0x0002a4000c1e1500 */
[----:B------:R-:W-:Y:S01]  /*0ac0*/  LEA.HI.X R3, R3, UR5, RZ, 0x1, P2 ;  /* 0x0000000503037c11 */ /* 0x000fe200090f0cff */
[----:B------:R-:W-:Y:S01]  /*0ad0*/  IMAD.WIDE.U32 R16, R31, 0x2, R16 ;  /* 0x000000021f107825 */ /* 0x000fe200078e0010 */
[----:B------:R-:W-:-:S02]  /*0ae0*/  LOP3.LUT R11, R4, 0x78, RZ, 0xfc, !PT ;  /* 0x00000078040b7812 */ /* 0x000fc400078efcff */
[----:B------:R-:W-:Y:S01]  /*0af0*/  LEA.HI.X R19, R6, UR5, RZ, 0x1, P0 ;  /* 0x0000000506137c11 */ /* 0x000fe200080f0cff */
[C---:B------:R-:W-:Y:S01]  /*0b00*/  IMAD.SHL.U32 R8, R5.reuse, 0x10, RZ ;  /* 0x0000001005087824 */ /* 0x040fe200078e00ff */
[----:B------:R-:W-:Y:S02]  /*0b10*/  LEA R22, P1, R5, UR4, 0x5 ;  /* 0x0000000405167c11 */ /* 0x000fe4000f8228ff */
[----:B------:R-:W-:Y:S01]  /*0b20*/  SHF.L.U32 R10, R9, 0x4, RZ ;  /* 0x00000004090a7819 */ /* 0x000fe200000006ff */
[----:B------:R-:W-:Y:S01]  /*0b30*/  IMAD.WIDE.U32 R26, R31, 0x2, R2 ;  /* 0x000000021f1a7825 */ /* 0x000fe200078e0002 */
[----:B-1----:R-:W-:Y:S01]  /*0b40*/  LEA R14, P0, R9, UR4, 0x5 ;  /* 0x00000004090e7c11 */ /* 0x002fe2000f8028ff */
[----:B------:R1:W2:Y:S01]  /*0b50*/  LDG.E.U16 R53, desc[UR14][R16.64] ;  /* 0x0000000e10357981 */ /* 0x0002a2000c1e1500 */
[----:B------:R-:W-:Y:S01]  /*0b60*/  LOP3.LUT R3, R4, 0x7c, RZ, 0xfc, !PT ;  /* 0x0000007c04037812 */ /* 0x000fe200078efcff */
[----:B------:R-:W-:Y:S01]  /*0b70*/  IMAD.WIDE.U32 R20, R31, 0x2, R20 ;  /* 0x000000021f147825 */ /* 0x000fe200078e0014 */
[----:B------:R-:W-:Y:S01]  /*0b80*/  LEA.HI.X R23, R8, UR5, RZ, 0x1, P1 ;  /* 0x0000000508177c11 */ /* 0x000fe200088f0cff */
[----:B------:R-:W2:Y:S01]  /*0b90*/  LDG.E.U16 R26, desc[UR14][R26.64] ;  /* 0x0000000e1a1a7981 */ /* 0x000ea2000c1e1500 */
[----:B------:R-:W-:Y:S01]  /*0ba0*/  LEA.HI.X R15, R10, UR5, RZ, 0x1, P0 ;  /* 0x000000050a0f7c11 */ /* 0x000fe200080f0cff */
[----:B------:R-:W-:-:S02]  /*0bb0*/  IMAD.SHL.U32 R6, R11, 0x10, RZ ;  /* 0x000000100b067824 */ /* 0x000fc400078e00ff */
[----:B------:R0:W2:Y:S01]  /*0bc0*/  LDG.E.U16 R54, desc[UR14][R20.64] ;  /* 0x0000000e14367981 */ /* 0x0000a2000c1e1500 */
[----:B-1----:R-:W-:Y:S01]  /*0bd0*/  LEA R16, P1, R11, UR4, 0x5 ;  /* 0x000000040b107c11 */ /* 0x002fe2000f8228ff */
[----:B------:R-:W-:Y:S02]  /*0be0*/  IMAD.SHL.U32 R2, R3, 0x10, RZ ;  /* 0x0000001003027824 */ /* 0x000fe400078e00ff */
[----:B------:R-:W-:Y:S01]  /*0bf0*/  IMAD.WIDE.U32 R18, R31, 0x2, R18 ;  /* 0x000000021f127825 */ /* 0x000fe200078e0012 */
[----:B------:R-:W-:-:S03]  /*0c00*/  LEA.HI.X R17, R6, UR5, RZ, 0x1, P1 ;  /* 0x0000000506117c11 */ /* 0x000fc600088f0cff */
[C---:B------:R-:W-:Y:S01]  /*0c10*/  IMAD.SHL.U32 R10, R116.reuse, 0x2, RZ ;  /* 0x00000002740a7824 */ /* 0x040fe200078e00ff */
[----:B0-----:R-:W-:Y:S01]  /*0c20*/  LEA R20, P0, R3, UR4, 0x5 ;  /* 0x0000000403147c11 */ /* 0x001fe2000f8028ff */
[C---:B------:R-:W-:Y:S01]  /*0c30*/  IMAD.WIDE.U32 R24, R31.reuse, 0x2, R14 ;  /* 0x000000021f187825 */ /* 0x040fe200078e000e */
[-C--:B------:R-:W-:Y:S01]  /*0c40*/  LEA R14, P1, R116, R12.reuse, 0x2 ;  /* 0x0000000c740e7211 */ /* 0x080fe200078210ff */
[----:B------:R0:W2:Y:S01]  /*0c50*/  LDG.E.U16 R57, desc[UR14][R18.64] ;  /* 0x0000000e12397981 */ /* 0x0000a2000c1e1500 */
[----:B------:R-:W-:Y:S01]  /*0c60*/  LEA.HI.X R21, R2, UR5, RZ, 0x1, P0 ;  /* 0x0000000502157c11 */ /* 0x000fe200080f0cff */
[----:B------:R-:W-:Y:S01]  /*0c70*/  IMAD.WIDE.U32 R28, R31, 0x2, R16 ;  /* 0x000000021f1c7825 */ /* 0x000fe200078e0010 */
[----:B------:R-:W-:Y:S01]  /*0c80*/  LEA.HI.X R15, R10, R13, RZ, 0x1, P1 ;  /* 0x0000000d0a0f7211 */ /* 0x000fe200008f0cff */
[----:B------:R-:W2:Y:S01]  /*0c90*/  LDG.E.U16 R24, desc[UR14][R24.64] ;  /* 0x0000000e18187981 */ /* 0x000ea2000c1e1500 */
[C---:B------:R-:W-:Y:S01]  /*0ca0*/  LEA R16, P0, R114.reuse, R12, 0x7 ;  /* 0x0000000c72107211 */ /* 0x040fe200078038ff */
[----:B------:R-:W-:-:S02]  /*0cb0*/  IMAD.SHL.U32 R6, R114, 0x40, RZ ;  /* 0x0000004072067824 */ /* 0x000fc400078e00ff */
[----:B------:R-:W-:Y:S02]  /*0cc0*/  IMAD.SHL.U32 R2, R112, 0x40, RZ ;  /* 0x0000004070027824 */ /* 0x000fe400078e00ff */
[----:B------:R-:W-:Y:S01]  /*0cd0*/  IMAD.SHL.U32 R4, R110, 0x40, RZ ;  /* 0x000000406e047824 */ /* 0x000fe200078e00ff */
[-C--:B0-----:R-:W-:Y:S02]  /*0ce0*/  LEA R18, P1, R112, R12.reuse, 0x7 ;  /* 0x0000000c70127211 */ /* 0x081fe400078238ff */
[----:B------:R-:W-:Y:S01]  /*0cf0*/  LOP3.LUT R8, R0, 0x1f, RZ, 0xc0, !PT ;  /* 0x0000001f00087812 */ /* 0x000fe200078ec0ff */
[C---:B------:R-:W-:Y:S01]  /*0d00*/  IMAD.WIDE.U32 R22, R31.reuse, 0x2, R22 ;  /* 0x000000021f167825 */ /* 0x040fe200078e0016 */
[----:B------:R-:W-:Y:S01]  /*0d10*/  LEA R12, P2, R110, R12, 0x7 ;  /* 0x0000000c6e0c7211 */ /* 0x000fe200078438ff */
[----:B------:R-:W2:Y:S01]  /*0d20*/  LDG.E.U16 R28, desc[UR14][R28.64] ;  /* 0x0000000e1c1c7981 */ /* 0x000ea2000c1e1500 */
[-C--:B------:R-:W-:Y:S02]  /*0d30*/  LEA.HI.X R17, R6, R13.reuse, RZ, 0x1, P0 ;  /* 0x0000000d06117211 */ /* 0x080fe400000f0cff */
[-C--:B------:R-:W-:Y:S01]  /*0d40*/  LEA.HI.X R19, R2, R13.reuse, RZ, 0x1, P1 ;  /* 0x0000000d02137211 */ /* 0x080fe200008f0cff */
[----:B------:R-:W-:Y:S01]  /*0d50*/  IMAD.WIDE.U32 R20, R31, 0x2, R20 ;  /* 0x000000021f147825 */ /* 0x000fe200078e0014 */
[----:B------:R-:W-:Y:S01]  /*0d60*/  LEA.HI.X R13, R4, R13, RZ, 0x1, P2 ;  /* 0x0000000d040d7211 */ /* 0x000fe200010f0cff */
[----:B------:R-:W2:Y:S02]  /*0d70*/  LDG.E.U16 R22, desc[UR14][R22.64] ;  /* 0x0000000e16167981 */ /* 0x000ea4000c1e1500 */
[----:B------:R-:W-:-:S02]  /*0d80*/  IMAD.WIDE.U32 R14, R8, 0x2, R14 ;  /* 0x00000002080e7825 */ /* 0x000fc400078e000e */
[----:B------:R-:W2:Y:S02]  /*0d90*/  LDG.E.U16 R20, desc[UR14][R20.64] ;  /* 0x0000000e14147981 */ /* 0x000ea4000c1e1500 */
[C---:B------:R-:W-:Y:S02]  /*0da0*/  IMAD.WIDE.U32 R16, R8.reuse, 0x2, R16 ;  /* 0x0000000208107825 */ /* 0x040fe400078e0010 */
[----:B------:R-:W2:Y:S02]  /*0db0*/  LDG.E.U16 R25, desc[UR14][R14.64+0x40] ;  /* 0x0000400e0e197981 */ /* 0x000ea4000c1e1500 */
[C---:B------:R-:W-:Y:S02]  /*0dc0*/  IMAD.WIDE.U32 R18, R8.reuse, 0x2, R18 ;  /* 0x0000000208127825 */ /* 0x040fe400078e0012 */
[----:B------:R0:W2:Y:S02]  /*0dd0*/  LDG.E.U16 R23, desc[UR14][R14.64] ;  /* 0x0000000e0e177981 */ /* 0x0000a4000c1e1500 */
[----:B------:R-:W-:-:S02]  /*0de0*/  IMAD.WIDE.U32 R12, R8, 0x2, R12 ;  /* 0x00000002080c7825 */ /* 0x000fc400078e000c */
[----:B------:R-:W2:Y:S04]  /*0df0*/  LDG.E.U16 R27, desc[UR14][R16.64] ;  /* 0x0000000e101b7981 */ /* 0x000ea8000c1e1500 */
[----:B------:R-:W2:Y:S04]  /*0e00*/  LDG.E.U16 R29, desc[UR14][R16.64+0x40] ;  /* 0x0000400e101d7981 */ /* 0x000ea8000c1e1500 */
[----:B------:R-:W2:Y:S04]  /*0e10*/  LDG.E.U16 R58, desc[UR14][R18.64] ;  /* 0x0000000e123a7981 */ /* 0x000ea8000c1e1500 */
[----:B------:R-:W2:Y:S04]  /*0e20*/  LDG.E.U16 R21, desc[UR14][R18.64+0x40] ;  /* 0x0000400e12157981 */ /* 0x000ea8000c1e1500 */
[----:B------:R-:W2:Y:S04]  /*0e30*/  LDG.E.U16 R88, desc[UR14][R12.64] ;  /* 0x0000000e0c587981 */ /* 0x000ea8000c1e1500 */
[----:B------:R1:W2:Y:S01]  /*0e40*/  LDG.E.U16 R89, desc[UR14][R12.64+0x40] ;  /* 0x0000400e0c597981 */ /* 0x0002a2000c1e1500 */
[----:B0-----:R-:W-:Y:S01]  /*0e50*/  IMAD R15, R116, 0x2, R8 ;  /* 0x00000002740f7824 */ /* 0x001fe200078e0208 */
[----:B------:R-:W-:Y:S01]  /*0e60*/  UMOV UR4, 0x400 ;  /* 0x0000040000047882 */ /* 0x000fe20000000000 */
[--C-:B------:R-:W-:Y:S01]  /*0e70*/  IMAD R60, R31, 0x2, R116.reuse ;  /* 0x000000021f3c7824 */ /* 0x100fe200078e0274 */
[----:B------:R-:W-:Y:S01]  /*0e80*/  ULEA UR12, UR12, UR4, 0x18 ;  /* 0x000000040c0c7291 */ /* 0x000fe2000f8ec03f */
[----:B------:R-:W-:Y:S01]  /*0e90*/  IMAD.SHL.U32 R15, R15, 0x2, RZ ;  /* 0x000000020f0f7824 */ /* 0x000fe200078e00ff */
[----:B------:R-:W-:-:S02]  /*0ea0*/  SHF.R.U32.HI R14, RZ, 0x1, R116 ;  /* 0x00000001ff0e7819 */ /* 0x000fc40000011674 */
[----:B-1----:R-:W-:Y:S02]  /*0eb0*/  LOP3.LUT R13, R60, 0x10, RZ, 0x3c, !PT ;  /* 0x000000103c0d7812 */ /* 0x002fe400078e3cff */
[----:B------:R-:W-:-:S03]  /*0ec0*/  LOP3.LUT R14, R15, R14, RZ, 0x3c, !PT ;  /* 0x0000000e0f0e7212 */ /* 0x000fc600078e3cff */
[----:B---3--:R-:W-:Y:S01]  /*0ed0*/  STS.U16 [R60+UR12], R30 ;  /* 0x0000001e3c007988 */ /* 0x008fe2000800040c */
[----:B------:R-:W-:Y:S02]  /*0ee0*/  UIADD3 UR5, UR12, 0x1000, URZ ;  /* 0x000010000c057890 */ /* 0x000fe4000fffe03f */
[----:B------:R-:W-:Y:S02]  /*0ef0*/  USHF.R.U32.HI UR4, URZ, 0x4, UR12 ;  /* 0x000000043f047899 */ /* 0x000fe4000801160c */
[----:B------:R-:W-:Y:S01]  /*0f00*/  USHF.R.U32.HI UR5, URZ, 0x4, UR5 ;  /* 0x000000043f057899 */ /* 0x000fe20008011605 */
[----:B-----5:R-:W-:Y:S01]  /*0f10*/  STS.U16 [R60+UR12+0x100], R33 ;  /* 0x000100213c007988 */ /* 0x020fe2000800040c */
[----:B------:R-:W-:-:S03]  /*0f20*/  USGXT.U32 UR4, UR4, 0xe ;  /* 0x0000000e0404789a */ /* 0x000fc60008000000 */
[----:B----4-:R-:W-:Y:S04]  /*0f30*/  STS.U16 [R60+UR12+0x200], R35 ;  /* 0x000200233c007988 */ /* 0x010fe8000800040c */
[----:B--2---:R-:W-:Y:S04]  /*0f40*/  STS.U16 [R60+UR12+0x400], R39 ;  /* 0x000400273c007988 */ /* 0x004fe8000800040c */
[----:B------:R-:W-:Y:S01]  /*0f50*/  STS.U16 [R60+UR12+0x300], R37 ;  /* 0x000300253c007988 */ /* 0x000fe2000800040c */
[----:B------:R-:W-:-:S03]  /*0f60*/  USGXT.U32 UR6, UR5, 0xe ;  /* 0x0000000e0506789a */ /* 0x000fc60008000000 */
[----:B------:R-:W-:Y:S04]  /*0f70*/  STS.U16 [R60+UR12+0x500], R41 ;  /* 0x000500293c007988 */ /* 0x000fe8000800040c */
[----:B------:R-:W-:Y:S01]  /*0f80*/  STS.U16 [R60+UR12+0x600], R43 ;  /* 0x0006002b3c007988 */ /* 0x000fe2000800040c */
[----:B------:R-:W-:Y:S02]  /*0f90*/  UMOV UR5, URZ ;  /* 0x0000003f00057c82 */ /* 0x000fe40008000000 */
[----:B------:R-:W-:Y:S01]  /*0fa0*/  UIADD3.64 UR8, UR4, -UR8, URZ ;  /* 0x8000000804087297 */ /* 0x000fe2000fffe03f */
[----:B------:R-:W-:Y:S04]  /*0fb0*/  STS.U16 [R60+UR12+0x700], R45 ;  /* 0x0007002d3c007988 */ /* 0x000fe8000800040c */
        /* <DEDUP_REMOVED lines=28> */
[----:B------:R0:W-:Y:S04]  /*1180*/  STS.U16 [R14+UR12+0x1400], R58 ;  /* 0x0014003a0e007988 */ /* 0x0001e8000800040c */
[----:B------:R-:W-:Y:S04]  /*1190*/  STS.U16 [R14+UR12+0x1440], R21 ;  /* 0x001440150e007988 */ /* 0x000fe8000800040c */
[----:B------:R-:W-:Y:S04]  /*11a0*/  STS.U16 [R14+UR12+0x1640], R88 ;  /* 0x001640580e007988 */ /* 0x000fe8000800040c */
[----:B------:R1:W-:Y:S01]  /*11b0*/  STS.U16 [R14+UR12+0x1600], R89 ;  /* 0x001600590e007988 */ /* 0x0003e2000800040c */
[----:B------:R-:W-:Y:S06]  /*11c0*/  BAR.SYNC.DEFER_BLOCKING 0x0 ;  /* 0x0000000000007b1d */ /* 0x000fec0000010000 */
[----:B------:R-:W-:Y:S01]  /*11d0*/  UMOV UR5, 0xc0000010 ;  /* 0xc000001000057882 */ /* 0x000fe20000000000 */
[----:B------:R-:W-:Y:S01]  /*11e0*/  UMOV UR10, UR6 ;  /* 0x00000006000a7c82 */ /* 0x000fe20008000000 */
[----:B------:R-:W-:Y:S01]  /*11f0*/  UMOV UR11, UR7 ;  /* 0x00000007000b7c82 */ /* 0x000fe20008000000 */
[----:B0-----:R-:W-:-:S06]  /*1200*/  WARPGROUP.ARRIVE ;  /* 0x00000000000079c5 */ /* 0x001fcc0000000000 */
[----:B------:R-:W-:Y:S04]  /*1210*/  HGMMA.64x64x16.F32.BF16 R56, gdesc[UR4].tnspB, RZ, !UPT ;  /* 0x40e00000043879f0 */ /* 0x000fe8000c7018ff */
[----:B------:R-:W-:Y:S01]  /*1220*/  HGMMA.64x64x16.F32.BF16 R24, gdesc[UR8].tnspB, RZ, !UPT, gsb0 ;  /* 0x40e00000081879f0 */ /* 0x000fe2000c0018ff */
[C---:B------:R-:W-:Y:S01]  /*1230*/  IMAD.SHL.U32 R15, R0.reuse, 0x100, RZ ;  /* 0x00000100000f7824 */ /* 0x040fe200078e00ff */
[----:B------:R-:W-:Y:S01]  /*1240*/  SHF.R.S32.HI R16, RZ, 0x5, R0 ;  /* 0x00000005ff107819 */ /* 0x000fe20000011400 */
[C---:B------:R-:W-:Y:S02]  /*1250*/  IMAD.SHL.U32 R12, R0.reuse, 0x20, RZ ;  /* 0x00000020000c7824 */ /* 0x040fe400078e00ff */
[----:B------:R-:W-:Y:S01]  /*1260*/  IMAD.SHL.U32 R13, R0, 0x10, RZ ;  /* 0x00000010000d7824 */ /* 0x000fe200078e00ff */
[----:B-1----:R-:W-:-:S02]  /*1270*/  LOP3.LUT R14, R15, 0x1800, RZ, 0xc0, !PT ;  /* 0x000018000f0e7812 */ /* 0x002fc400078ec0ff */
[----:B------:R-:W-:Y:S01]  /*1280*/  SHF.R.S32.HI R92, RZ, 0x2, R0 ;  /* 0x00000002ff5c7819 */ /* 0x000fe20000011400 */
[----:B------:R-:W-:Y:S01]  /*1290*/  IMAD.SHL.U32 R0, R0, 0x2, RZ ;  /* 0x0000000200007824 */ /* 0x000fe200078e00ff */
[----:B------:R-:W-:Y:S02]  /*12a0*/  LOP3.LUT R12, R12, 0x60, RZ, 0xc0, !PT ;  /* 0x000000600c0c7812 */ /* 0x000fe400078ec0ff */
[----:B------:R-:W-:Y:S02]  /*12b0*/  SGXT R15, R16, 0x1 ;  /* 0x00000001100f781a */ /* 0x000fe40000000200 */
[--C-:B------:R-:W-:Y:S02]  /*12c0*/  LOP3.LUT R14, R14, 0x70, R13.reuse, 0xf8, !PT ;  /* 0x000000700e0e7812 */ /* 0x100fe400078ef80d */
[----:B------:R-:W-:Y:S02]  /*12d0*/  LOP3.LUT R13, R12, 0x780, R13, 0xf8, !PT ;  /* 0x000007800c0d7812 */ /* 0x000fe400078ef80d */
[----:B------:R-:W-:-:S02]  /*12e0*/  LOP3.LUT R15, R14, 0x2010, R15, 0x78, !PT ;  /* 0x000020100e0f7812 */ /* 0x000fc400078e780f */
[----:B------:R-:W-:Y:S02]  /*12f0*/  SGXT R92, R92, 0x1 ;  /* 0x000000015c5c781a */ /* 0x000fe40000000200 */
[----:B------:R-:W-:Y:S02]  /*1300*/  LOP3.LUT R0, R0, 0x80, RZ, 0xc0, !PT ;  /* 0x0000008000007812 */ /* 0x000fe400078ec0ff */
[----:B------:R-:W-:Y:S02]  /*1310*/  LOP3.LUT R92, R13, 0x2010, R92, 0xf8, !PT ;  /* 0x000020100d5c7812 */ /* 0x000fe400078ef85c */
[----:B------:R-:W-:Y:S02]  /*1320*/  IADD3 R0, R15, UR12, R0 ;  /* 0x0000000c0f007c10 */ /* 0x000fe4000fffe000 */
[----:B------:R-:W-:Y:S01]  /*1330*/  LOP3.LUT R118, R92, 0x10, RZ, 0x3c, !PT ;  /* 0x000000105c767812 */ /* 0x000fe200078e3cff */
[----:B------:R-:W-:Y:S02]  /*1340*/  WARPGROUP.DEPBAR.LE gsb0, 0x0 ;  /* 0x00008000000079c5 */ /* 0x000fe40000010000 */
[----:B------:R-:W-:Y:S01]  /*1350*/  MOV R12, R56 ;  /* 0x00000038000c7202 */ /* 0x000fe20000000f00 */
[----:B------:R-:W-:-:S02]  /*1360*/  IMAD.MOV.U32 R13, RZ, RZ, R58 ;  /* 0x000000ffff0d7224 */ /* 0x000fc400078e003a */
[----:B------:R-:W-:Y:S02]  /*1370*/  IMAD.MOV.U32 R14, RZ, RZ, R72 ;  /* 0x000000ffff0e7224 */ /* 0x000fe400078e0048 */
[----:B------:R-:W-:Y:S01]  /*1380*/  IMAD.MOV.U32 R15, RZ, RZ, R74 ;  /* 0x000000ffff0f7224 */ /* 0x000fe200078e004a */
[----:B------:R-:W-:Y:S01]  /*1390*/  BAR.SYNC.DEFER_BLOCKING 0x0 ;  /* 0x0000000000007b1d */ /* 0x000fe20000010000 */
[----:B------:R-:W-:Y:S02]  /*13a0*/  IMAD.MOV.U32 R16, RZ, RZ, R60 ;  /* 0x000000ffff107224 */ /* 0x000fe400078e003c */
[----:B------:R-:W-:Y:S02]  /*13b0*/  IMAD.MOV.U32 R17, RZ, RZ, R62 ;  /* 0x000000ffff117224 */ /* 0x000fe400078e003e */
[----:B------:R-:W-:Y:S02]  /*13c0*/  IMAD.MOV.U32 R18, RZ, RZ, R76 ;  /* 0x000000ffff127224 */ /* 0x000fe400078e004c */
[----:B------:R-:W-:Y:S01]  /*13d0*/  IMAD.MOV.U32 R19, RZ, RZ, R78 ;  /* 0x000000ffff137224 */ /* 0x000fe200078e004e */
[----:B------:R-:W-:Y:S01]  /*13e0*/  MOV R90, R84 ;  /* 0x00000054005a7202 */ /* 0x000fe20000000f00 */
[----:B------:R-:W-:-:S02]  /*13f0*/  IMAD.MOV.U32 R56, RZ, RZ, R57 ;  /* 0x000000ffff387224 */ /* 0x000fc400078e0039 */
[----:B------:R-:W-:Y:S02]  /*1400*/  IMAD.MOV.U32 R60, RZ, RZ, R61 ;  /* 0x000000ffff3c7224 */ /* 0x000fe400078e003d */
[----:B------:R-:W-:Y:S02]  /*1410*/  IMAD.MOV.U32 R20, RZ, RZ, R64 ;  /* 0x000000ffff147224 */ /* 0x000fe400078e0040 */
[----:B------:R-:W-:Y:S02]  /*1420*/  IMAD.MOV.U32 R21, RZ, RZ, R66 ;  /* 0x000000ffff157224 */ /* 0x000fe400078e0042 */
[----:B------:R-:W-:Y:S02]  /*1430*/  IMAD.MOV.U32 R22, RZ, RZ, R80 ;  /* 0x000000ffff167224 */ /* 0x000fe400078e0050 */
[----:B------:R-:W-:Y:S02]  /*1440*/  IMAD.MOV.U32 R23, RZ, RZ, R82 ;  /* 0x000000ffff177224 */ /* 0x000fe400078e0052 */
[----:B------:R-:W-:-:S02]  /*1450*/  IMAD.MOV.U32 R88, RZ, RZ, R68 ;  /* 0x000000ffff587224 */ /* 0x000fc400078e0044 */
[----:B------:R-:W-:Y:S01]  /*1460*/  IMAD.MOV.U32 R89, RZ, RZ, R70 ;  /* 0x000000ffff597224 */ /* 0x000fe200078e0046 */
[----:B------:R0:W-:Y:S01]  /*1470*/  STS.128 [R92+UR12], R12 ;  /* 0x0000000c5c007988 */ /* 0x0001e20008000c0c */
[----:B------:R-:W-:Y:S02]  /*1480*/  IMAD.MOV.U32 R91, RZ, RZ, R86 ;  /* 0x000000ffff5b7224 */ /* 0x000fe400078e0056 */
[----:B------:R-:W-:Y:S01]  /*1490*/  IMAD.MOV.U32 R57, RZ, RZ, R59 ;  /* 0x000000ffff397224 */ /* 0x000fe200078e003b */
[----:B------:R1:W-:Y:S01]  /*14a0*/  STS.128 [R92+UR12+0x800], R16 ;  /* 0x000800105c007988 */ /* 0x0003e20008000c0c */
[----:B------:R-:W-:Y:S02]  /*14b0*/  IMAD.MOV.U32 R61, RZ, RZ, R63 ;  /* 0x000000ffff3d7224 */ /* 0x000fe400078e003f */
[----:B------:R-:W-:Y:S02]  /*14c0*/  IMAD.MOV.U32 R58, RZ, RZ, R73 ;  /* 0x000000ffff3a7224 */ /* 0x000fe400078e0049 */
[----:B------:R-:W-:-:S02]  /*14d0*/  IMAD.MOV.U32 R59, RZ, RZ, R75 ;  /* 0x000000ffff3b7224 */ /* 0x000fc400078e004b */
[----:B------:R-:W-:Y:S02]  /*14e0*/  IMAD.MOV.U32 R62, RZ, RZ, R77 ;  /* 0x000000ffff3e7224 */ /* 0x000fe400078e004d */
[----:B------:R-:W-:Y:S02]  /*14f0*/  IMAD.MOV.U32 R63, RZ, RZ, R79 ;  /* 0x000000ffff3f7224 */ /* 0x000fe400078e004f */
[----:B0-----:R-:W-:Y:S02]  /*1500*/  IMAD.MOV.U32 R12, RZ, RZ, R65 ;  /* 0x000000ffff0c7224 */ /* 0x001fe400078e0041 */
[----:B------:R-:W-:Y:S02]  /*1510*/  IMAD.MOV.U32 R13, RZ, RZ, R67 ;  /* 0x000000ffff0d7224 */ /* 0x000fe400078e0043 */
[----:B------:R-:W-:Y:S01]  /*1520*/  IMAD.MOV.U32 R14, RZ, RZ, R81 ;  /* 0x000000ffff0e7224 */ /* 0x000fe200078e0051 */
[----:B-1----:R-:W-:Y:S01]  /*1530*/  MOV R16, R69 ;  /* 0x0000004500107202 */ /* 0x002fe20000000f00 */
[----:B------:R-:W-:-:S02]  /*1540*/  IMAD.MOV.U32 R15, RZ, RZ, R83 ;  /* 0x000000ffff0f7224 */ /* 0x000fc400078e0053 */
[----:B------:R-:W-:Y:S02]  /*1550*/  IMAD.MOV.U32 R17, RZ, RZ, R71 ;  /* 0x000000ffff117224 */ /* 0x000fe400078e0047 */
[----:B------:R-:W-:Y:S02]  /*1560*/  IMAD.MOV.U32 R18, RZ, RZ, R85 ;  /* 0x000000ffff127224 */ /* 0x000fe400078e0055 */
[----:B------:R-:W-:Y:S01]  /*1570*/  IMAD.MOV.U32 R19, RZ, RZ, R87 ;  /* 0x000000ffff137224 */ /* 0x000fe200078e0057 */
[----:B------:R-:W-:Y:S04]  /*1580*/  STS.128 [R92+UR12+0x1000], R20 ;  /* 0x001000145c007988 */ /* 0x000fe80008000c0c */
[----:B------:R0:W-:Y:S04]  /*1590*/  STS.128 [R92+UR12+0x1800], R88 ;  /* 0x001800585c007988 */ /* 0x0001e80008000c0c */
[----:B------:R-:W-:Y:S04]  /*15a0*/  STS.128 [R118+UR12], R56 ;  /* 0x0000003876007988 */ /* 0x000fe80008000c0c */
[----:B------:R-:W-:Y:S04]  /*15b0*/  STS.128 [R118+UR12+0x800], R60 ;  /* 0x0008003c76007988 */ /* 0x000fe80008000c0c */
[----:B------:R-:W-:Y:S04]  /*15c0*/  STS.128 [R118+UR12+0x1000], R12 ;  /* 0x0010000c76007988 */ /* 0x000fe80008000c0c */
[----:B------:R-:W-:Y:S01]  /*15d0*/  STS.128 [R118+UR12+0x1800], R16 ;  /* 0x0018001076007988 */ /* 0x000fe20008000c0c */
[----:B------:R-:W-:Y:S01]  /*15e0*/  BAR.SYNC.DEFER_BLOCKING 0x0 ;  /* 0x0000000000007b1d */ /* 0x000fe20000010000 */
[----:B------:R-:W-:Y:S01]  /*15f0*/  IMAD.MOV.U32 R84, RZ, RZ, R24 ;  /* 0x000000ffff547224 */ /* 0x000fe200078e0018 */
[----:B------:R-:W-:Y:S01]  /*1600*/  MOV R81, R34 ;  /* 0x0000002200517202 */ /* 0x000fe20000000f00 */
[----:B------:R-:W-:-:S03]  /*1610*/  IMAD.MOV.U32 R24, RZ, RZ, R25 ;  /* 0x000000ffff187224 */ /* 0x000fc600078e0019 */
[----:B------:R-:W1:Y:S04]  /*1620*/  LDS.128 R12, [R0] ;  /* 0x00000000000c7984 */ /* 0x000e680000000c00 */
[----:B------:R-:W2:Y:S04]  /*1630*/  LDS.128 R16, [R0+0x100] ;  /* 0x0001000000107984 */ /* 0x000ea80000000c00 */
[----:B------:R-:W3:Y:S04]  /*1640*/  LDS.128 R20, [R0+0x200] ;  /* 0x0002000000147984 */ /* 0x000ee80000000c00 */
[----:B------:R-:W4:Y:S04]  /*1650*/  LDS.128 R56, [R0+0x300] ;  /* 0x0003000000387984 */ /* 0x000f280000000c00 */
[----:B------:R-:W5:Y:S04]  /*1660*/  LDS.128 R60, [R0+0x400] ;  /* 0x00040000003c7984 */ /* 0x000f680000000c00 */
[----:B------:R-:W5:Y:S04]  /*1670*/  LDS.128 R64, [R0+0x500] ;  /* 0x0005000000407984 */ /* 0x000f680000000c00 */
[----:B------:R-:W5:Y:S04]  /*1680*/  LDS.128 R68, [R0+0x600] ;  /* 0x0006000000447984 */ /* 0x000f680000000c00 */
[----:B------:R-:W5:Y:S01]  /*1690*/  LDS.128 R72, [R0+0x700] ;  /* 0x0007000000487984 */ /* 0x000f620000000c00 */
[----:B------:R-:W-:-:S02]  /*16a0*/  IMAD.MOV.U32 R85, RZ, RZ, R26 ;  /* 0x000000ffff557224 */ /* 0x000fc400078e001a */
[----:B------:R-:W-:Y:S02]  /*16b0*/  IMAD.MOV.U32 R86, RZ, RZ, R40 ;  /* 0x000000ffff567224 */ /* 0x000fe400078e0028 */
[----:B------:R-:W-:Y:S01]  /*16c0*/  IMAD.MOV.U32 R87, RZ, RZ, R42 ;  /* 0x000000ffff577224 */ /* 0x000fe200078e002a */
[----:B------:R-:W-:Y:S01]  /*16d0*/  BAR.SYNC.DEFER_BLOCKING 0x0 ;  /* 0x0000000000007b1d */ /* 0x000fe20000010000 */
[----:B0-----:R-:W-:Y:S02]  /*16e0*/  IMAD.MOV.U32 R88, RZ, RZ, R28 ;  /* 0x000000ffff587224 */ /* 0x001fe400078e001c */
[----:B------:R-:W-:Y:S02]  /*16f0*/  IMAD.MOV.U32 R89, RZ, RZ, R30 ;  /* 0x000000ffff597224 */ /* 0x000fe400078e001e */
[----:B------:R-:W-:Y:S02]  /*1700*/  IMAD.MOV.U32 R90, RZ, RZ, R44 ;  /* 0x000000ffff5a7224 */ /* 0x000fe400078e002c */
[----:B------:R-:W-:-:S02]  /*1710*/  IMAD.MOV.U32 R91, RZ, RZ, R46 ;  /* 0x000000ffff5b7224 */ /* 0x000fc400078e002e */
[----:B------:R-:W-:Y:S02]  /*1720*/  IMAD.MOV.U32 R80, RZ, RZ, R32 ;  /* 0x000000ffff507224 */ /* 0x000fe400078e0020 */
[----:B------:R-:W-:Y:S02]  /*1730*/  IMAD.MOV.U32 R82, RZ, RZ, R48 ;  /* 0x000000ffff527224 */ /* 0x000fe400078e0030 */
[----:B------:R-:W-:Y:S02]  /*1740*/  IMAD.MOV.U32 R83, RZ, RZ, R50 ;  /* 0x000000ffff537224 */ /* 0x000fe400078e0032 */
[----:B------:R-:W-:Y:S02]  /*1750*/  IMAD.MOV.U32 R76, RZ, RZ, R36 ;  /* 0x000000ffff4c7224 */ /* 0x000fe400078e0024 */
[----:B------:R-:W-:Y:S02]  /*1760*/  IMAD.MOV.U32 R77, RZ, RZ, R38 ;  /* 0x000000ffff4d7224 */ /* 0x000fe400078e0026 */
[----:B------:R-:W-:-:S02]  /*1770*/  IMAD.MOV.U32 R78, RZ, RZ, R52 ;  /* 0x000000ffff4e7224 */ /* 0x000fc400078e0034 */
[----:B------:R-:W-:Y:S02]  /*1780*/  IMAD.MOV.U32 R79, RZ, RZ, R54 ;  /* 0x000000ffff4f7224 */ /* 0x000fe400078e0036 */
[----:B------:R-:W-:Y:S02]  /*1790*/  IMAD.MOV.U32 R25, RZ, RZ, R27 ;  /* 0x000000ffff197224 */ /* 0x000fe400078e001b */
[----:B------:R-:W-:Y:S02]  /*17a0*/  IMAD.MOV.U32 R26, RZ, RZ, R41 ;  /* 0x000000ffff1a7224 */ /* 0x000fe400078e0029 */
[----:B------:R-:W-:Y:S01]  /*17b0*/  IMAD.MOV.U32 R27, RZ, RZ, R43 ;  /* 0x000000ffff1b7224 */ /* 0x000fe200078e002b */
[----:B------:R0:W-:Y:S01]  /*17c0*/  STS.128 [R92+UR12], R84 ;  /* 0x000000545c007988 */ /* 0x0001e20008000c0c */
[----:B------:R-:W-:-:S03]  /*17d0*/  LEA R40, P0, R116, R98, 0x3 ;  /* 0x0000006274287211 */ /* 0x000fc600078018ff */
[----:B------:R-:W-:Y:S04]  /*17e0*/  STS.128 [R92+UR12+0x800], R88 ;  /* 0x000800585c007988 */ /* 0x000fe80008000c0c */
[----:B------:R-:W-:Y:S04]  /*17f0*/  STS.128 [R92+UR12+0x1000], R80 ;  /* 0x001000505c007988 */ /* 0x000fe80008000c0c */
[----:B------:R1:W-:Y:S01]  /*1800*/  STS.128 [R92+UR12+0x1800], R76 ;  /* 0x0018004c5c007988 */ /* 0x0003e20008000c0c */
[----:B------:R-:W-:-:S03]  /*1810*/  LEA.HI.X R41, R10, R99, RZ, 0x2, P0 ;  /* 0x000000630a297211 */ /* 0x000fc600000f14ff */
[----:B------:R2:W-:Y:S01]  /*1820*/  STS.128 [R118+UR12], R24 ;  /* 0x0000001876007988 */ /* 0x0005e20008000c0c */
[-C--:B------:R-:W-:Y:S01]  /*1830*/  LEA R42, P4, R110, R98.reuse, 0x8 ;  /* 0x000000626e2a7211 */ /* 0x080fe200078840ff */
[----:B------:R-:W-:Y:S02]  /*1840*/  IMAD.SHL.U32 R10, R108, 0x40, RZ ;  /* 0x000000406c0a7824 */ /* 0x000fe400078e00ff */
[----:B0-----:R-:W-:Y:S01]  /*1850*/  IMAD.SHL.U32 R86, R96, 0x40, RZ ;  /* 0x0000004060567824 */ /* 0x001fe200078e00ff */
[----:B------:R-:W-:Y:S01]  /*1860*/  LEA.HI.X R43, R4, R99, RZ, 0x2, P4 ;  /* 0x00000063042b7211 */ /* 0x000fe200020f14ff */
[----:B------:R-:W-:Y:S02]  /*1870*/  IMAD.SHL.U32 R85, R106, 0x40, RZ ;  /* 0x000000406a557824 */ /* 0x000fe400078e00ff */
[----:B------:R-:W-:Y:S01]  /*1880*/  IMAD.SHL.U32 R84, R94, 0x40, RZ ;  /* 0x000000405e547824 */ /* 0x000fe200078e00ff */
[-C--:B-1----:R-:W-:Y:S02]  /*1890*/  LEA R76, P5, R108, R98.reuse, 0x8 ;  /* 0x000000626c4c7211 */ /* 0x082fe400078a40ff */
[----:B--2---:R-:W-:-:S02]  /*18a0*/  LEA R26, P3, R112, R98, 0x8 ;  /* 0x00000062701a7211 */ /* 0x004fc400078640ff */
[-C--:B------:R-:W-:Y:S02]  /*18b0*/  LEA R24, P2, R114, R98.reuse, 0x8 ;  /* 0x0000006272187211 */ /* 0x080fe400078440ff */
[----:B------:R-:W-:Y:S02]  /*18c0*/  LEA.HI.X R27, R2, R99, RZ, 0x2, P3 ;  /* 0x00000063021b7211 */ /* 0x000fe400018f14ff */
[-C--:B------:R-:W-:Y:S02]  /*18d0*/  LEA R130, P3, R96, R98.reuse, 0x8 ;  /* 0x0000006260827211 */ /* 0x080fe400078640ff */
[-C--:B------:R-:W-:Y:S01]  /*18e0*/  LEA R78, P6, R106, R98.reuse, 0x8 ;  /* 0x000000626a4e7211 */ /* 0x080fe200078c40ff */
[----:B------:R-:W-:Y:S01]  /*18f0*/  IMAD.SHL.U32 R82, R125, 0x40, RZ ;  /* 0x000000407d527824 */ /* 0x000fe200078e00ff */
[----:B------:R-:W-:Y:S01]  /*1900*/  LEA R114, P4, R94, R98, 0x8 ;  /* 0x000000625e727211 */ /* 0x000fe200078840ff */
[----:B------:R-:W-:Y:S01]  /*1910*/  IMAD.SHL.U32 R87, R102, 0x40, RZ ;  /* 0x0000004066577824 */ /* 0x000fe200078e00ff */
[----:B------:R-:W-:-:S02]  /*1920*/  SHF.L.U32 R89, R104, 0x6, RZ ;  /* 0x0000000668597819 */ /* 0x000fc400000006ff */
[-C--:B------:R-:W-:Y:S02]  /*1930*/  LEA R80, P0, R104, R98.reuse, 0x8 ;  /* 0x0000006268507211 */ /* 0x080fe400078040ff */
[-C--:B------:R-:W-:Y:S01]  /*1940*/  LEA.HI.X R77, R10, R99.reuse, RZ, 0x2, P5 ;  /* 0x000000630a4d7211 */ /* 0x080fe200028f14ff */
[----:B------:R-:W-:Y:S01]  /*1950*/  IMAD.SHL.U32 R54, R123, 0x40, RZ ;  /* 0x000000407b367824 */ /* 0x000fe200078e00ff */
[-C--:B------:R-:W-:Y:S01]  /*1960*/  LEA R112, P5, R125, R98.reuse, 0x8 ;  /* 0x000000627d707211 */ /* 0x080fe200078a40ff */
[----:B------:R-:W-:Y:S01]  /*1970*/  IMAD.SHL.U32 R46, R115, 0x40, RZ ;  /* 0x00000040732e7824 */ /* 0x000fe200078e00ff */
[-C--:B------:R-:W-:Y:S01]  /*1980*/  LEA.HI.X R131, R86, R99.reuse, RZ, 0x2, P3 ;  /* 0x0000006356837211 */ /* 0x080fe200018f14ff */
[----:B------:R-:W-:Y:S01]  /*1990*/  IMAD.SHL.U32 R88, R100, 0x40, RZ ;  /* 0x0000004064587824 */ /* 0x000fe200078e00ff */
[----:B------:R-:W-:Y:S02]  /*19a0*/  LEA R126, P1, R102, R98, 0x8 ;  /* 0x00000062667e7211 */ /* 0x000fe400078240ff */
[----:B------:R-:W-:-:S02]  /*19b0*/  LEA.HI.X R79, R85, R99, RZ, 0x2, P6 ;  /* 0x00000063554f7211 */ /* 0x000fc400030f14ff */
[-C--:B------:R-:W-:Y:S01]  /*19c0*/  LEA R86, P3, R115, R98.reuse, 0x8 ;  /* 0x0000006273567211 */ /* 0x080fe200078640ff */
[----:B------:R-:W-:Y:S01]  /*19d0*/  IMAD.SHL.U32 R52, R121, 0x40, RZ ;  /* 0x0000004079347824 */ /* 0x000fe200078e00ff */
[-C--:B------:R-:W-:Y:S01]  /*19e0*/  LEA.HI.X R25, R6, R99.reuse, RZ, 0x2, P2 ;  /* 0x0000006306197211 */ /* 0x080fe200010f14ff */
[----:B------:R-:W-:Y:S01]  /*19f0*/  IMAD.SHL.U32 R44, R113, 0x40, RZ ;  /* 0x00000040712c7824 */ /* 0x000fe200078e00ff */
[-C--:B------:R-:W-:Y:S02]  /*1a00*/  LEA R110, P6, R123, R98.reuse, 0x8 ;  /* 0x000000627b6e7211 */ /* 0x080fe400078c40ff */
[-C--:B------:R-:W-:Y:S02]  /*1a10*/  LEA.HI.X R115, R84, R99.reuse, RZ, 0x2, P4 ;  /* 0x0000006354737211 */ /* 0x080fe400020f14ff */
[----:B------:R-:W-:Y:S02]  /*1a20*/  LEA R128, P2, R100, R98, 0x8 ;  /* 0x0000006264807211 */ /* 0x000fe400078440ff */
[----:B------:R-:W-:-:S02]  /*1a30*/  LEA.HI.X R81, R89, R99, RZ, 0x2, P0 ;  /* 0x0000006359517211 */ /* 0x000fc400000f14ff */
[-C--:B------:R-:W-:Y:S01]  /*1a40*/  LEA R84, P4, R113, R98.reuse, 0x8 ;  /* 0x0000006271547211 */ /* 0x080fe200078840ff */
[----:B------:R-:W-:Y:S01]  /*1a50*/  IMAD.SHL.U32 R50, R119, 0x40, RZ ;  /* 0x0000004077327824 */ /* 0x000fe200078e00ff */
[-C--:B------:R-:W-:Y:S01]  /*1a60*/  LEA R108, P0, R121, R98.reuse, 0x8 ;  /* 0x00000062796c7211 */ /* 0x080fe200078040ff */
[----:B------:R-:W-:Y:S01]  /*1a70*/  IMAD.SHL.U32 R38, R111, 0x40, RZ ;  /* 0x000000406f267824 */ /* 0x000fe200078e00ff */
[-C--:B------:R-:W-:Y:S02]  /*1a80*/  LEA.HI.X R113, R82, R99.reuse, RZ, 0x2, P5 ;  /* 0x0000006352717211 */ /* 0x080fe400028f14ff */
[----:B------:R-:W-:Y:S02]  /*1a90*/  LEA.HI.X R127, R87, R99, RZ, 0x2, P1 ;  /* 0x00000063577f7211 */ /* 0x000fe400008f14ff */
[-C--:B------:R-:W-:Y:S01]  /*1aa0*/  LEA R96, P5, R111, R98.reuse, 0x8 ;  /* 0x000000626f607211 */ /* 0x080fe200078a40ff */
[----:B------:R-:W-:Y:S01]  /*1ab0*/  IMAD.SHL.U32 R48, R117, 0x40, RZ ;  /* 0x0000004075307824 */ /* 0x000fe200078e00ff */
[----:B------:R-:W-:-:S02]  /*1ac0*/  LEA R106, P1, R119, R98, 0x8 ;  /* 0x00000062776a7211 */ /* 0x000fc400078240ff */
[-C--:B------:R-:W-:Y:S01]  /*1ad0*/  LEA.HI.X R111, R54, R99.reuse, RZ, 0x2, P6 ;  /* 0x00000063366f7211 */ /* 0x080fe200030f14ff */
[----:B------:R-:W-:Y:S01]  /*1ae0*/  IMAD.SHL.U32 R34, R107, 0x40, RZ ;  /* 0x000000406b227824 */ /* 0x000fe200078e00ff */
[C---:B------:R-:W-:Y:S02]  /*1af0*/  SHF.L.U32 R36, R109.reuse, 0x6, RZ ;  /* 0x000000066d247819 */ /* 0x040fe400000006ff */
[-C--:B------:R-:W-:Y:S02]  /*1b00*/  LEA.HI.X R129, R88, R99.reuse, RZ, 0x2, P2 ;  /* 0x0000006358817211 */ /* 0x080fe400010f14ff */
[-C--:B------:R-:W-:Y:S02]  /*1b10*/  LEA R94, P6, R109, R98.reuse, 0x8 ;  /* 0x000000626d5e7211 */ /* 0x080fe400078c40ff */
[-C--:B------:R-:W-:Y:S02]  /*1b20*/  LEA R88, P2, R117, R98.reuse, 0x8 ;  /* 0x0000006275587211 */ /* 0x080fe400078440ff */
[-C--:B------:R-:W-:Y:S01]  /*1b30*/  LEA.HI.X R109, R52, R99.reuse, RZ, 0x2, P0 ;  /* 0x00000063346d7211 */ /* 0x080fe200000f14ff */
[----:B------:R-:W-:Y:S01]  /*1b40*/  IMAD.SHL.U32 R32, R105, 0x40, RZ ;  /* 0x0000004069207824 */ /* 0x000fe200078e00ff */
[-C--:B------:R-:W-:Y:S01]  /*1b50*/  LEA R100, P0, R107, R98.reuse, 0x8 ;  /* 0x000000626b647211 */ /* 0x080fe200078040ff */
[----:B------:R-:W-:Y:S01]  /*1b60*/  IMAD.SHL.U32 R28, R101, 0x40, RZ ;  /* 0x00000040651c7824 */ /* 0x000fe200078e00ff */
[----:B------:R-:W-:Y:S01]  /*1b70*/  LEA.HI.X R107, R50, R99, RZ, 0x2, P1 ;  /* 0x00000063326b7211 */ /* 0x000fe200008f14ff */
[----:B------:R-:W-:Y:S01]  /*1b80*/  IMAD.SHL.U32 R30, R103, 0x40, RZ ;  /* 0x00000040671e7824 */ /* 0x000fe200078e00ff */
[----:B------:R-:W-:-:S02]  /*1b90*/  LEA R4, P1, R105, R98, 0x8 ;  /* 0x0000006269047211 */ /* 0x000fc400078240ff */
[-C--:B------:R-:W-:Y:S01]  /*1ba0*/  LEA.HI.X R87, R46, R99.reuse, RZ, 0x2, P3 ;  /* 0x000000632e577211 */ /* 0x080fe200018f14ff */
[----:B------:R-:W-:Y:S01]  /*1bb0*/  IMAD.SHL.U32 R90, R97, 0x40, RZ ;  /* 0x00000040615a7824 */ /* 0x000fe200078e00ff */
[-C--:B------:R-:W-:Y:S02]  /*1bc0*/  LEA.HI.X R89, R48, R99.reuse, RZ, 0x2, P2 ;  /* 0x0000006330597211 */ /* 0x080fe400010f14ff */
[-C--:B------:R-:W-:Y:S01]  /*1bd0*/  LEA R102, P3, R101, R98.reuse, 0x8 ;  /* 0x0000006265667211 */ /* 0x080fe200078640ff */
[----:B------:R-:W-:Y:S01]  /*1be0*/  IMAD.SHL.U32 R124, R5, 0x40, RZ ;  /* 0x00000040057c7824 */ /* 0x000fe200078e00ff */
[----:B------:R-:W-:Y:S02]  /*1bf0*/  LEA R6, P2, R103, R98, 0x8 ;  /* 0x0000006267067211 */ /* 0x000fe400078440ff */
[-C--:B------:R-:W-:Y:S02]  /*1c00*/  LEA.HI.X R85, R44, R99.reuse, RZ, 0x2, P4 ;  /* 0x000000632c557211 */ /* 0x080fe400020f14ff */
[----:B------:R-:W-:-:S02]  /*1c10*/  LEA.HI.X R101, R34, R99, RZ, 0x2, P0 ;  /* 0x0000006322657211 */ /* 0x000fc400000f14ff */
[-C--:B------:R-:W-:Y:S02]  /*1c20*/  LEA R10, P4, R97, R98.reuse, 0x8 ;  /* 0x00000062610a7211 */ /* 0x080fe400078840ff */
[-C--:B------:R-:W-:Y:S01]  /*1c30*/  LEA R104, P0, R5, R98.reuse, 0x8 ;  /* 0x0000006205687211 */ /* 0x080fe200078040ff */
[----:B------:R-:W-:Y:S01]  /*1c40*/  IMAD.SHL.U32 R92, R95, 0x40, RZ ;  /* 0x000000405f5c7824 */ /* 0x000fe200078e00ff */
[-C--:B------:R-:W-:Y:S01]  /*1c50*/  LEA.HI.X R97, R38, R99.reuse, RZ, 0x2, P5 ;  /* 0x0000006326617211 */ /* 0x080fe200028f14ff */
[----:B------:R-:W-:Y:S01]  /*1c60*/  IMAD.SHL.U32 R122, R7, 0x40, RZ ;  /* 0x00000040077a7824 */ /* 0x000fe200078e00ff */
[-C--:B------:R-:W-:Y:S01]  /*1c70*/  LEA.HI.X R5, R32, R99.reuse, RZ, 0x2, P1 ;  /* 0x0000006320057211 */ /* 0x080fe200008f14ff */
[----:B------:R-:W-:Y:S01]  /*1c80*/  IMAD.SHL.U32 R83, R93, 0x40, RZ ;  /* 0x000000405d537824 */ /* 0x000fe200078e00ff */
[-C--:B------:R-:W-:Y:S01]  /*1c90*/  LEA R2, P5, R95, R98.reuse, 0x8 ;  /* 0x000000625f027211 */ /* 0x080fe200078a40ff */
[----:B------:R-:W-:Y:S01]  /*1ca0*/  IMAD.SHL.U32 R120, R9, 0x40, RZ ;  /* 0x0000004009787824 */ /* 0x000fe200078e00ff */
[----:B------:R-:W-:Y:S01]  /*1cb0*/  LEA R132, P1, R7, R98, 0x8 ;  /* 0x0000006207847211 */ /* 0x000fe200078240ff */
[----:B------:R-:W-:Y:S01]  /*1cc0*/  IMAD.SHL.U32 R116, R11, 0x40, RZ ;  /* 0x000000400b747824 */ /* 0x000fe200078e00ff */
[-C--:B------:R-:W-:Y:S01]  /*1cd0*/  LEA.HI.X R103, R28, R99.reuse, RZ, 0x2, P3 ;  /* 0x000000631c677211 */ /* 0x080fe200018f14ff */
[----:B------:R-:W-:Y:S01]  /*1ce0*/  IMAD.SHL.U32 R28, R3, 0x40, RZ ;  /* 0x00000040031c7824 */ /* 0x000fe200078e00ff */
[----:B------:R-:W-:-:S02]  /*1cf0*/  LEA.HI.X R95, R36, R99, RZ, 0x2, P6 ;  /* 0x00000063245f7211 */ /* 0x000fc400030f14ff */
[-C--:B------:R-:W-:Y:S02]  /*1d00*/  LEA.HI.X R7, R30, R99.reuse, RZ, 0x2, P2 ;  /* 0x000000631e077211 */ /* 0x080fe400010f14ff */
[-C--:B------:R-:W-:Y:S02]  /*1d10*/  LEA R136, P3, R11, R98.reuse, 0x8 ;  /* 0x000000620b887211 */ /* 0x080fe400078640ff */
[-C--:B------:R-:W-:Y:S02]  /*1d20*/  LEA R82, P6, R93, R98.reuse, 0x8 ;  /* 0x000000625d527211 */ /* 0x080fe400078c40ff */
[-C--:B------:R-:W-:Y:S02]  /*1d30*/  LEA R134, P2, R9, R98.reuse, 0x8 ;  /* 0x0000006209867211 */ /* 0x080fe400078440ff */
[-C--:B------:R-:W-:Y:S02]  /*1d40*/  LEA.HI.X R11, R90, R99.reuse, RZ, 0x2, P4 ;  /* 0x000000635a0b7211 */ /* 0x080fe400020f14ff */
[----:B------:R-:W-:Y:S01]  /*1d50*/  LEA R98, P4, R3, R98, 0x8 ;  /* 0x0000006203627211 */ /* 0x000fe200078840ff */
[----:B------:R-:W-:Y:S01]  /*1d60*/  IMAD.WIDE.U32 R90, R8, 0x4, R4 ;  /* 0x00000004085a7825 */ /* 0x000fe200078e0004 */
[----:B------:R-:W-:-:S02]  /*1d70*/  LEA.HI.X R3, R92, R99, RZ, 0x2, P5 ;  /* 0x000000635c037211 */ /* 0x000fc400028f14ff */
[-C--:B------:R-:W-:Y:S02]  /*1d80*/  LEA.HI.X R83, R83, R99.reuse, RZ, 0x2, P6 ;  /* 0x0000006353537211 */ /* 0x080fe400030f14ff */
[-C--:B------:R-:W-:Y:S02]  /*1d90*/  LEA.HI.X R105, R124, R99.reuse, RZ, 0x2, P0 ;  /* 0x000000637c697211 */ /* 0x080fe400000f14ff */
[-C--:B------:R-:W-:Y:S02]  /*1da0*/  LEA.HI.X R133, R122, R99.reuse, RZ, 0x2, P1 ;  /* 0x000000637a857211 */ /* 0x080fe400008f14ff */
[-C--:B------:R-:W-:Y:S02]  /*1db0*/  LEA.HI.X R135, R120, R99.reuse, RZ, 0x2, P2 ;  /* 0x0000006378877211 */ /* 0x080fe400010f14ff */
[-C--:B------:R-:W-:Y:S01]  /*1dc0*/  LEA.HI.X R137, R116, R99.reuse, RZ, 0x2, P3 ;  /* 0x0000006374897211 */ /* 0x080fe200018f14ff */
[----:B------:R-:W-:Y:S01]  /*1dd0*/  IMAD.WIDE.U32 R92, R8, 0x4, R6 ;  /* 0x00000004085c7825 */ /* 0x000fe200078e0006 */
[----:B------:R-:W-:-:S02]  /*1de0*/  LEA.HI.X R99, R28, R99, RZ, 0x2, P4 ;  /* 0x000000631c637211 */ /* 0x000fc400020f14ff */
[----:B------:R-:W-:Y:S01]  /*1df0*/  MOV R4, R29 ;  /* 0x0000001d00047202 */ /* 0x000fe20000000f00 */
        /* <DEDUP_REMOVED lines=9> */
[----:B------:R-:W-:Y:S02]  /*1e90*/  IMAD.MOV.U32 R34, RZ, RZ, R53 ;  /* 0x000000ffff227224 */ /* 0x000fe400078e0035 */
[----:B------:R-:W-:Y:S01]  /*1ea0*/  IMAD.MOV.U32 R35, RZ, RZ, R55 ;  /* 0x000000ffff237224 */ /* 0x000fe200078e0037 */
[----:B------:R-:W-:Y:S04]  /*1eb0*/  STS.128 [R118+UR12+0x800], R4 ;  /* 0x0008000476007988 */ /* 0x000fe80008000c0c */
[----:B------:R-:W-:Y:S04]  /*1ec0*/  STS.128 [R118+UR12+0x1000], R28 ;  /* 0x0010001c76007988 */ /* 0x000fe80008000c0c */
[----:B------:R-:W-:Y:S01]  /*1ed0*/  STS.128 [R118+UR12+0x1800], R32 ;  /* 0x0018002076007988 */ /* 0x000fe20008000c0c */
[----:B------:R-:W-:Y:S01]  /*1ee0*/  BAR.SYNC.DEFER_BLOCKING 0x0 ;  /* 0x0000000000007b1d */ /* 0x000fe20000010000 */
[----:B------:R-:W-:-:S04]  /*1ef0*/  IMAD.WIDE.U32 R40, R8, 0x4, R40 ;  /* 0x0000000408287825 */ /* 0x000fc800078e0028 */
[----:B------:R-:W-:-:S04]  /*1f00*/  IMAD.WIDE.U32 R24, R8, 0x4, R24 ;  /* 0x0000000408187825 */ /* 0x000fc800078e0018 */
[----:B------:R-:W-:-:S04]  /*1f10*/  IMAD.WIDE.U32 R26, R8, 0x4, R26 ;  /* 0x00000004081a7825 */ /* 0x000fc800078e001a */
[----:B------:R-:W-:-:S04]  /*1f20*/  IMAD.WIDE.U32 R42, R8, 0x4, R42 ;  /* 0x00000004082a7825 */ /* 0x000fc800078e002a */
[----:B------:R-:W-:-:S04]  /*1f30*/  IMAD.WIDE.U32 R76, R8, 0x4, R76 ;  /* 0x00000004084c7825 */ /* 0x000fc800078e004c */
[C---:B------:R-:W-:Y:S01]  /*1f40*/  IMAD.WIDE.U32 R78, R8.reuse, 0x4, R78 ;  /* 0x00000004084e7825 */ /* 0x040fe200078e004e */
[----:B------:R-:W-:Y:S03]  /*1f50*/  LDS.128 R36, [R0+0x100] ;  /* 0x0001000000247984 */ /* 0x000fe60000000c00 */
[C---:B------:R-:W-:Y:S01]  /*1f60*/  IMAD.WIDE.U32 R80, R8.reuse, 0x4, R80 ;  /* 0x0000000408507825 */ /* 0x040fe200078e0050 */
[----:B------:R-:W-:Y:S03]  /*1f70*/  LDS.128 R4, [R0+0x200] ;  /* 0x0002000000047984 */ /* 0x000fe60000000c00 */
[C---:B------:R-:W-:Y:S01]  /*1f80*/  IMAD.WIDE.U32 R126, R8.reuse, 0x4, R126 ;  /* 0x00000004087e7825 */ /* 0x040fe200078e007e */
[----:B------:R-:W-:Y:S03]  /*1f90*/  LDS.128 R28, [R0+0x300] ;  /* 0x00030000001c7984 */ /* 0x000fe60000000c00 */
[----:B------:R-:W-:-:S04]  /*1fa0*/  IMAD.WIDE.U32 R128, R8, 0x4, R128 ;  /* 0x0000000408807825 */ /* 0x000fc800078e0080 */
        /* <DEDUP_REMOVED lines=20> */
[----:B------:R-:W-:Y:S01]  /*20f0*/  IMAD.WIDE.U32 R98, R8, 0x4, R98 ;  /* 0x0000000408627825 */ /* 0x000fe200078e0062 */
[----:B------:R-:W-:Y:S04]  /*2100*/  LDS.128 R32, [R0+0x400] ;  /* 0x0004000000207984 */ /* 0x000fe80000000c00 */
[----:B------:R-:W0:Y:S04]  /*2110*/  LDS.128 R8, [R0] ;  /* 0x0000000000087984 */ /* 0x000e280000000c00 */
[----:B------:R-:W-:Y:S04]  /*2120*/  STG.E desc[UR14][R40.64], R12 ;  /* 0x0000000c28007986 */ /* 0x000fe8000c10190e */
[----:B------:R-:W-:Y:S04]  /*2130*/  STG.E desc[UR14][R40.64+0x80], R14 ;  /* 0x0000800e28007986 */ /* 0x000fe8000c10190e */
[----:B------:R-:W-:Y:S04]  /*2140*/  STG.E desc[UR14][R24.64], R16 ;  /* 0x0000001018007986 */ /* 0x000fe8000c10190e */
[----:B------:R-:W-:Y:S04]  /*2150*/  STG.E desc[UR14][R24.64+0x80], R18 ;  /* 0x0000801218007986 */ /* 0x000fe8000c10190e */
[----:B------:R-:W-:Y:S04]  /*2160*/  STG.E desc[UR14][R26.64], R13 ;  /* 0x0000000d1a007986 */ /* 0x000fe8000c10190e */
[----:B------:R-:W-:Y:S04]  /*2170*/  STG.E desc[UR14][R26.64+0x80], R15 ;  /* 0x0000800f1a007986 */ /* 0x000fe8000c10190e */
[----:B------:R-:W1:Y:S04]  /*2180*/  LDS.128 R12, [R0+0x500] ;  /* 0x00050000000c7984 */ /* 0x000e680000000c00 */
[----:B------:R-:W-:Y:S04]  /*2190*/  STG.E desc[UR14][R42.64], R17 ;  /* 0x000000112a007986 */ /* 0x000fe8000c10190e */
[----:B------:R-:W-:Y:S04]  /*21a0*/  STG.E desc[UR14][R42.64+0x80], R19 ;  /* 0x000080132a007986 */ /* 0x000fe8000c10190e */
[----:B------:R-:W2:Y:S04]  /*21b0*/  LDS.128 R16, [R0+0x600] ;  /* 0x0006000000107984 */ /* 0x000ea80000000c00 */
[----:B------:R-:W2:Y:S04]  /*21c0*/  LDS.128 R24, [R0+0x700] ;  /* 0x0007000000187984 */ /* 0x000ea80000000c00 */
[----:B---3--:R-:W-:Y:S04]  /*21d0*/  STG.E desc[UR14][R76.64], R20 ;  /* 0x000000144c007986 */ /* 0x008fe8000c10190e */
[----:B------:R-:W-:Y:S04]  /*21e0*/  STG.E desc[UR14][R76.64+0x80], R22 ;  /* 0x000080164c007986 */ /* 0x000fe8000c10190e */
[----:B----4-:R-:W-:Y:S04]  /*21f0*/  STG.E desc[UR14][R78.64], R56 ;  /* 0x000000384e007986 */ /* 0x010fe8000c10190e */
[----:B------:R-:W-:Y:S04]  /*2200*/  STG.E desc[UR14][R78.64+0x80], R58 ;  /* 0x0000803a4e007986 */ /* 0x000fe8000c10190e */
[----:B------:R-:W-:Y:S04]  /*2210*/  STG.E desc[UR14][R80.64], R21 ;  /* 0x0000001550007986 */ /* 0x000fe8000c10190e */
[----:B------:R-:W-:Y:S04]  /*2220*/  STG.E desc[UR14][R80.64+0x80], R23 ;  /* 0x0000801750007986 */ /* 0x000fe8000c10190e */
[----:B------:R-:W-:Y:S04]  /*2230*/  STG.E desc[UR14][R126.64], R57 ;  /* 0x000000397e007986 */ /* 0x000fe8000c10190e */
[----:B------:R-:W-:Y:S04]  /*2240*/  STG.E desc[UR14][R126.64+0x80], R59 ;  /* 0x0000803b7e007986 */ /* 0x000fe8000c10190e */
[----:B-----5:R-:W-:Y:S04]  /*2250*/  STG.E desc[UR14][R128.64], R60 ;  /* 0x0000003c80007986 */ /* 0x020fe8000c10190e */
[----:B------:R-:W-:Y:S04]  /*2260*/  STG.E desc[UR14][R128.64+0x80], R62 ;  /* 0x0000803e80007986 */ /* 0x000fe8000c10190e */
        /* <DEDUP_REMOVED lines=14> */
[----:B0-----:R-:W-:Y:S04]  /*2350*/  STG.E desc[UR14][R86.64], R8 ;  /* 0x0000000856007986 */ /* 0x001fe8000c10190e */
        /* <DEDUP_REMOVED lines=17> */
[----:B-1----:R-:W-:Y:S04]  /*2470*/  STG.E desc[UR14][R2.64], R12 ;  /* 0x0000000c02007986 */ /* 0x002fe8000c10190e */
[----:B------:R-:W-:Y:S04]  /*2480*/  STG.E desc[UR14][R2.64+0x80], R14 ;  /* 0x0000800e02007986 */ /* 0x000fe8000c10190e */
[----:B------:R-:W-:Y:S04]  /*2490*/  STG.E desc[UR14][R82.64], R33 ;  /* 0x0000002152007986 */ /* 0x000fe8000c10190e */
[----:B------:R-:W-:Y:S04]  /*24a0*/  STG.E desc[UR14][R82.64+0x80], R35 ;  /* 0x0000802352007986 */ /* 0x000fe8000c10190e */
[----:B------:R-:W-:Y:S04]  /*24b0*/  STG.E desc[UR14][R104.64], R13 ;  /* 0x0000000d68007986 */ /* 0x000fe8000c10190e */
[----:B------:R-:W-:Y:S04]  /*24c0*/  STG.E desc[UR14][R104.64+0x80], R15 ;  /* 0x0000800f68007986 */ /* 0x000fe8000c10190e */
[----:B--2---:R-:W-:Y:S04]  /*24d0*/  STG.E desc[UR14][R132.64], R16 ;  /* 0x0000001084007986 */ /* 0x004fe8000c10190e */
[----:B------:R-:W-:Y:S04]  /*24e0*/  STG.E desc[UR14][R132.64+0x80], R18 ;  /* 0x0000801284007986 */ /* 0x000fe8000c10190e */
[----:B------:R-:W-:Y:S04]  /*24f0*/  STG.E desc[UR14][R134.64], R24 ;  /* 0x0000001886007986 */ /* 0x000fe8000c10190e */
[----:B------:R-:W-:Y:S04]  /*2500*/  STG.E desc[UR14][R134.64+0x80], R26 ;  /* 0x0000801a86007986 */ /* 0x000fe8000c10190e */
[----:B------:R-:W-:Y:S04]  /*2510*/  STG.E desc[UR14][R136.64], R17 ;  /* 0x0000001188007986 */ /* 0x000fe8000c10190e */
[----:B------:R-:W-:Y:S04]  /*2520*/  STG.E desc[UR14][R136.64+0x80], R19 ;  /* 0x0000801388007986 */ /* 0x000fe8000c10190e */
[----:B------:R-:W-:Y:S04]  /*2530*/  STG.E desc[UR14][R98.64], R25 ;  /* 0x0000001962007986 */ /* 0x000fe8000c10190e */
[----:B------:R-:W-:Y:S01]  /*2540*/  STG.E desc[UR14][R98.64+0x80], R27 ;  /* 0x0000801b62007986 */ /* 0x000fe2000c10190e */
[----:B------:R-:W-:Y:S05]  /*2550*/  EXIT ;  /* 0x000000000000794d */ /* 0x000fea0003800000 */
.L_x_0:
[----:B------:R-:W-:-:S00]  /*2560*/  BRA `(.L_x_0) ;  /* 0xfffffffc00fc7947 */ /* 0x000fc0000383ffff */
[----:B------:R-:W-:-:S00]  /*2570*/  NOP ;  /* 0x0000000000007918 */ /* 0x000fc00000000000 */
        /* <DEDUP_REMOVED lines=8> */
.L_x_1:


//--------------------- .nv.shared.gluon_mma      --------------------------
	.section	.nv.shared.gluon_mma,"aw",@nobits
	.sectionflags	@""
	.align	16
	.zero		1024


//--------------------- .nv.shared.reserved.0     --------------------------
	.section	.nv.shared.reserved.0,"aw",@nobits
	.weak		__nv_reservedSMEM_offset_0_alias
	.size		__nv_reservedSMEM_offset_0_alias, 0, 0
	.other		__nv_reservedSMEM_offset_0_alias,@"STO_CUDA_RESERVED_SHARED STV_DEFAULT"
__nv_reservedSMEM_offset_0_alias:
	.zero		0


//--------------------- .nv.constant0.gluon_mma   --------------------------
	.section	.nv.constant0.gluon_mma,"a",@progbits
	.sectionflags	@""
	.align	4
.nv.constant0.gluon_mma:
	.zero		568


//--------------------- SYMBOLS --------------------------

	.type		.nv.reservedSmem.offset0,@object
	.size		.nv.reservedSmem.offset0,0x4
